	.target	sm_90a

	.elftype	@"ET_EXEC"


//--------------------- .note.nv.tkinfo           --------------------------
	.section	.note.nv.tkinfo,"",@"SHT_NOTE"
	.sectionflags	@"SHF_NOTE_NV_TKINFO"
	.tkinfo
        /*0018*/ 	.word	0x00000002
        /*0030*/ 	.string	""
        /*0030*/ 	.string	"ptxas"
        /*0030*/ 	.string	"Cuda compilation tools, release 13.0, V13.0.88"
        /*0030*/ 	.string	"Build cuda_13.0.r13.0/compiler.36424714_0"
        /*0030*/ 	.string	"-arch sm_90a -m 64 "



//--------------------- .note.nv.cuinfo           --------------------------
	.section	.note.nv.cuinfo,"",@"SHT_NOTE"
	.sectionflags	@"SHF_NOTE_NV_CUINFO"
        /*0018*/ 	.short	0x0002
        /*001a*/ 	.short	0x005a
        /*001c*/ 	.short	0x0082
	.zero		2


//--------------------- .nv.info                  --------------------------
	.section	.nv.info,"",@"SHT_CUDA_INFO"
	.align	4


	//----- nvinfo : EIATTR_REGCOUNT
	.align		4
        /*0000*/ 	.byte	0x04, 0x2f
        /*0002*/ 	.short	(.L_12 - .L_11)
	.align		4
.L_11:
        /*0004*/ 	.word	index@(_ZN7cutlass13device_kernelINS_4gemm6kernel13GemmUniversalIN4cute5tupleIJiiiiEEENS1_10collective13CollectiveMmaINS1_37MainloopSm90TmaGmmaWarpSpecializedFP8ILi3ENS5_IJNS4_1CILi1EEENSA_ILi2EEESB_EEENS1_32KernelTmaWarpSpecializedPingpongEEENS5_IJNSA_ILi64EEENSA_ILi128EEESG_EEENS_12float_e5m2_tENS5_IJlSB_lEEESJ_SK_NS4_8TiledMMAINS4_8MMA_AtomIJNS4_4SM904GMMA31MMA_64x128x32_F32E5M2E5M2_SS_TNILNSO_7ScaleInE1ELSQ_1EEEEEENS4_6LayoutINS5_IJSB_SB_SB_EEENS5_IJNSA_ILi0EEESV_SV_EEEEENS5_IJNS4_10UnderscoreESY_SY_EEEEENS4_23SM90_TMA_LOAD_MULTICASTENS4_14ComposedLayoutINS4_7SwizzleILi2ELi4ELi3EEENS4_18smem_ptr_flag_bitsILi8EEENST_INS5_IJNSA_ILi8EEESG_EEENS5_IJSG_SB_EEEEEEEvNS4_8identityENS4_13SM90_TMA_LOADES1B_vS1C_EENS_8epilogue10collective6detail29Sm90TmaWarpSpecializedAdapterINS1G_15DefaultEpilogueISJ_SK_SK_NS1F_6thread17LinearCombinationISJ_Li1EffLNS1K_9ScaleType4KindE0ELNS_15FloatRoundStyleE2ESJ_EENS1_15EpilogueDefaultEEEEEvvEEEEvNT_6ParamsE)
        /*0008*/ 	.word	0x000000a8


	//----- nvinfo : EIATTR_FRAME_SIZE
	.align		4
.L_12:
        /*000c*/ 	.byte	0x04, 0x11
        /*000e*/ 	.short	(.L_14 - .L_13)
	.align		4
.L_13:
        /*0010*/ 	.word	index@(_ZN7cutlass13device_kernelINS_4gemm6kernel13GemmUniversalIN4cute5tupleIJiiiiEEENS1_10collective13CollectiveMmaINS1_37MainloopSm90TmaGmmaWarpSpecializedFP8ILi3ENS5_IJNS4_1CILi1EEENSA_ILi2EEESB_EEENS1_32KernelTmaWarpSpecializedPingpongEEENS5_IJNSA_ILi64EEENSA_ILi128EEESG_EEENS_12float_e5m2_tENS5_IJlSB_lEEESJ_SK_NS4_8TiledMMAINS4_8MMA_AtomIJNS4_4SM904GMMA31MMA_64x128x32_F32E5M2E5M2_SS_TNILNSO_7ScaleInE1ELSQ_1EEEEEENS4_6LayoutINS5_IJSB_SB_SB_EEENS5_IJNSA_ILi0EEESV_SV_EEEEENS5_IJNS4_10UnderscoreESY_SY_EEEEENS4_23SM90_TMA_LOAD_MULTICASTENS4_14ComposedLayoutINS4_7SwizzleILi2ELi4ELi3EEENS4_18smem_ptr_flag_bitsILi8EEENST_INS5_IJNSA_ILi8EEESG_EEENS5_IJSG_SB_EEEEEEEvNS4_8identityENS4_13SM90_TMA_LOADES1B_vS1C_EENS_8epilogue10collective6detail29Sm90TmaWarpSpecializedAdapterINS1G_15DefaultEpilogueISJ_SK_SK_NS1F_6thread17LinearCombinationISJ_Li1EffLNS1K_9ScaleType4KindE0ELNS_15FloatRoundStyleE2ESJ_EENS1_15EpilogueDefaultEEEEEvvEEEEvNT_6ParamsE)
        /*0014*/ 	.word	0x00000000


	//----- nvinfo : EIATTR_MIN_STACK_SIZE
	.align		4
.L_14:
        /*0018*/ 	.byte	0x04, 0x12
        /*001a*/ 	.short	(.L_16 - .L_15)
	.align		4
.L_15:
        /*001c*/ 	.word	index@(_ZN7cutlass13device_kernelINS_4gemm6kernel13GemmUniversalIN4cute5tupleIJiiiiEEENS1_10collective13CollectiveMmaINS1_37MainloopSm90TmaGmmaWarpSpecializedFP8ILi3ENS5_IJNS4_1CILi1EEENSA_ILi2EEESB_EEENS1_32KernelTmaWarpSpecializedPingpongEEENS5_IJNSA_ILi64EEENSA_ILi128EEESG_EEENS_12float_e5m2_tENS5_IJlSB_lEEESJ_SK_NS4_8TiledMMAINS4_8MMA_AtomIJNS4_4SM904GMMA31MMA_64x128x32_F32E5M2E5M2_SS_TNILNSO_7ScaleInE1ELSQ_1EEEEEENS4_6LayoutINS5_IJSB_SB_SB_EEENS5_IJNSA_ILi0EEESV_SV_EEEEENS5_IJNS4_10UnderscoreESY_SY_EEEEENS4_23SM90_TMA_LOAD_MULTICASTENS4_14ComposedLayoutINS4_7SwizzleILi2ELi4ELi3EEENS4_18smem_ptr_flag_bitsILi8EEENST_INS5_IJNSA_ILi8EEESG_EEENS5_IJSG_SB_EEEEEEEvNS4_8identityENS4_13SM90_TMA_LOADES1B_vS1C_EENS_8epilogue10collective6detail29Sm90TmaWarpSpecializedAdapterINS1G_15DefaultEpilogueISJ_SK_SK_NS1F_6thread17LinearCombinationISJ_Li1EffLNS1K_9ScaleType4KindE0ELNS_15FloatRoundStyleE2ESJ_EENS1_15EpilogueDefaultEEEEEvvEEEEvNT_6ParamsE)
        /*0020*/ 	.word	0x00000000
.L_16:


//--------------------- .nv.compat                --------------------------
	.section	.nv.compat,"",@"SHT_CUDA_COMPAT_INFO"
	.align	4
        /*0000*/ 	.byte	0x02, 0x09, 0x01, 0x00, 0x02, 0x02, 0x04, 0x00, 0x02, 0x05, 0x05, 0x00, 0x03, 0x07, 0x01, 0x01
        /*0010*/ 	.byte	0x02, 0x03, 0x01, 0x00, 0x02, 0x06, 0x01, 0x00, 0x04, 0x0b, 0x08, 0x00, 0x00, 0x00, 0x00, 0x00
        /*0020*/ 	.byte	0x00, 0x00, 0x00, 0x00


//--------------------- .nv.info._ZN7cutlass13device_kernelINS_4gemm6kernel13GemmUniversalIN4cute5tupleIJiiiiEEENS1_10collective13CollectiveMmaINS1_37MainloopSm90TmaGmmaWarpSpecializedFP8ILi3ENS5_IJNS4_1CILi1EEENSA_ILi2EEESB_EEENS1_32KernelTmaWarpSpecializedPingpongEEENS5_IJNSA_ILi64EEENSA_ILi128EEESG_EEENS_12float_e5m2_tENS5_IJlSB_lEEESJ_SK_NS4_8TiledMMAINS4_8MMA_AtomIJNS4_4SM904GMMA31MMA_64x128x32_F32E5M2E5M2_SS_TNILNSO_7ScaleInE1ELSQ_1EEEEEENS4_6LayoutINS5_IJSB_SB_SB_EEENS5_IJNSA_ILi0EEESV_SV_EEEEENS5_IJNS4_10UnderscoreESY_SY_EEEEENS4_23SM90_TMA_LOAD_MULTICASTENS4_14ComposedLayoutINS4_7SwizzleILi2ELi4ELi3EEENS4_18smem_ptr_flag_bitsILi8EEENST_INS5_IJNSA_ILi8EEESG_EEENS5_IJSG_SB_EEEEEEEvNS4_8identityENS4_13SM90_TMA_LOADES1B_vS1C_EENS_8epilogue10collective6detail29Sm90TmaWarpSpecializedAdapterINS1G_15DefaultEpilogueISJ_SK_SK_NS1F_6thread17LinearCombinationISJ_Li1EffLNS1K_9ScaleType4KindE0ELNS_15FloatRoundStyleE2ESJ_EENS1_15EpilogueDefaultEEEEEvvEEEEvNT_6ParamsE --------------------------
	.section	.nv.info._ZN7cutlass13device_kernelINS_4gemm6kernel13GemmUniversalIN4cute5tupleIJiiiiEEENS1_10collective13CollectiveMmaINS1_37MainloopSm90TmaGmmaWarpSpecializedFP8ILi3ENS5_IJNS4_1CILi1EEENSA_ILi2EEESB_EEENS1_32KernelTmaWarpSpecializedPingpongEEENS5_IJNSA_ILi64EEENSA_ILi128EEESG_EEENS_12float_e5m2_tENS5_IJlSB_lEEESJ_SK_NS4_8TiledMMAINS4_8MMA_AtomIJNS4_4SM904GMMA31MMA_64x128x32_F32E5M2E5M2_SS_TNILNSO_7ScaleInE1ELSQ_1EEEEEENS4_6LayoutINS5_IJSB_SB_SB_EEENS5_IJNSA_ILi0EEESV_SV_EEEEENS5_IJNS4_10UnderscoreESY_SY_EEEEENS4_23SM90_TMA_LOAD_MULTICASTENS4_14ComposedLayoutINS4_7SwizzleILi2ELi4ELi3EEENS4_18smem_ptr_flag_bitsILi8EEENST_INS5_IJNSA_ILi8EEESG_EEENS5_IJSG_SB_EEEEEEEvNS4_8identityENS4_13SM90_TMA_LOADES1B_vS1C_EENS_8epilogue10collective6detail29Sm90TmaWarpSpecializedAdapterINS1G_15DefaultEpilogueISJ_SK_SK_NS1F_6thread17LinearCombinationISJ_Li1EffLNS1K_9ScaleType4KindE0ELNS_15FloatRoundStyleE2ESJ_EENS1_15EpilogueDefaultEEEEEvvEEEEvNT_6ParamsE,"",@"SHT_CUDA_INFO"
	.sectionflags	@""
	.align	4


	//----- nvinfo : EIATTR_CUDA_API_VERSION
	.align		4
        /*0000*/ 	.byte	0x04, 0x37
        /*0002*/ 	.short	(.L_18 - .L_17)
.L_17:
        /*0004*/ 	.word	0x00000082


	//----- nvinfo : EIATTR_KPARAM_INFO
	.align		4
.L_18:
        /*0008*/ 	.byte	0x04, 0x17
        /*000a*/ 	.short	(.L_20 - .L_19)
.L_19:
        /*000c*/ 	.word	0x00000000
        /*0010*/ 	.short	0x0000
        /*0012*/ 	.short	0x0070
        /*0014*/ 	.byte	0x00, 0xf0, 0x01, 0x10


	//----- nvinfo : EIATTR_SPARSE_MMA_MASK
	.align		4
.L_20:
        /*0018*/ 	.byte	0x03, 0x50
        /*001a*/ 	.short	0x0000


	//----- nvinfo : EIATTR_MAXREG_COUNT
	.align		4
        /*001c*/ 	.byte	0x03, 0x1b
        /*001e*/ 	.short	0x00a8


	//----- nvinfo : EIATTR_NUM_BARRIERS
	.align		4
        /*0020*/ 	.byte	0x02, 0x4c
        /*0022*/ 	.byte	0x01
	.zero		1


	//----- nvinfo : EIATTR_MERCURY_ISA_VERSION
	.align		4
        /*0024*/ 	.byte	0x03, 0x5f
        /*0026*/ 	.short	0x0101


	//----- nvinfo : EIATTR_INT_WARP_WIDE_INSTR_OFFSETS
	.align		4
        /*0028*/ 	.byte	0x04, 0x31
        /*002a*/ 	.short	(.L_22 - .L_21)


	//   ....[0]....
.L_21:
        /*002c*/ 	.word	0x00000490


	//   ....[1]....
        /*0030*/ 	.word	0x000004d0


	//   ....[2]....
        /*0034*/ 	.word	0x00000620


	//   ....[3]....
        /*0038*/ 	.word	0x00000630


	//   ....[4]....
        /*003c*/ 	.word	0x00000650


	//   ....[5]....
        /*0040*/ 	.word	0x00000660


	//   ....[6]....
        /*0044*/ 	.word	0x000006f0


	//   ....[7]....
        /*0048*/ 	.word	0x00000750


	//   ....[8]....
        /*004c*/ 	.word	0x00003050


	//----- nvinfo : EIATTR_COOP_GROUP_MASK_REGIDS
	.align		4
.L_22:
        /*0050*/ 	.byte	0x04, 0x29
        /*0052*/ 	.short	(.L_24 - .L_23)


	//   ....[0]....
.L_23:
        /*0054*/ 	.word	0xffffffff


	//   ....[1]....
        /*0058*/ 	.word	0xffffffff


	//   ....[2]....
        /*005c*/ 	.word	0xffffffff


	//   ....[3]....
        /*0060*/ 	.word	0xffffffff


	//   ....[4]....
        /*0064*/ 	.word	0xffffffff


	//   ....[5]....
        /*0068*/ 	.word	0xffffffff


	//   ....[6]....
        /*006c*/ 	.word	0xffffffff


	//----- nvinfo : EIATTR_COOP_GROUP_INSTR_OFFSETS
	.align		4
.L_24:
        /*0070*/ 	.byte	0x04, 0x28
        /*0072*/ 	.short	(.L_26 - .L_25)


	//   ....[0]....
.L_25:
        /*0074*/ 	.word	0x00000060


	//   ....[1]....
        /*0078*/ 	.word	0x00000070


	//   ....[2]....
        /*007c*/ 	.word	0x00000130


	//   ....[3]....
        /*0080*/ 	.word	0x000002b0


	//   ....[4]....
        /*0084*/ 	.word	0x000002f0


	//   ....[5]....
        /*0088*/ 	.word	0x00000370


	//   ....[6]....
        /*008c*/ 	.word	0x000008b0


	//----- nvinfo : EIATTR_REG_RECONFIG
	.align		4
.L_26:
        /*0090*/ 	.byte	0x01, 0x54
	.zero		2


	//----- nvinfo : EIATTR_MBARRIER_INSTR_OFFSETS
	.align		4
        /*0094*/ 	.byte	0x04, 0x39
        /*0096*/ 	.short	(.L_28 - .L_27)


	//   ....[0]....
.L_27:
        /*0098*/ 	.word	0x00000240
        /*009c*/ 	.word	0x000000ff
        /*00a0*/ 	.word	0x00000000
        /*00a4*/ 	.short	0x0100
        /*00a6*/ 	.byte	0x08
	.zero		1


	//   ....[1]....
        /*00a8*/ 	.word	0x00000250
        /*00ac*/ 	.word	0x000000ff
        /*00b0*/ 	.word	0x00000018
        /*00b4*/ 	.short	0x0100
        /*00b6*/ 	.byte	0x08
	.zero		1


	//   ....[2]....
        /*00b8*/ 	.word	0x00000260
        /*00bc*/ 	.word	0x000000ff
        /*00c0*/ 	.word	0x00000008
        /*00c4*/ 	.short	0x0100
        /*00c6*/ 	.byte	0x08
	.zero		1


	//   ....[3]....
        /*00c8*/ 	.word	0x00000270
        /*00cc*/ 	.word	0x000000ff
        /*00d0*/ 	.word	0x00000020
        /*00d4*/ 	.short	0x0100
        /*00d6*/ 	.byte	0x08
	.zero		1


	//   ....[4]....
        /*00d8*/ 	.word	0x00000280
        /*00dc*/ 	.word	0x000000ff
        /*00e0*/ 	.word	0x00000010
        /*00e4*/ 	.short	0x0100
        /*00e6*/ 	.byte	0x08
	.zero		1


	//   ....[5]....
        /*00e8*/ 	.word	0x00000290
        /*00ec*/ 	.word	0x000000ff
        /*00f0*/ 	.word	0x00000028
        /*00f4*/ 	.short	0x0100
        /*00f6*/ 	.byte	0x08
	.zero		1


	//   ....[6]....
        /*00f8*/ 	.word	0x00000780
        /*00fc*/ 	.word	0x000000ff
        /*0100*/ 	.word	0x00000060
        /*0104*/ 	.short	0x0100
        /*0106*/ 	.byte	0x08
	.zero		1


	//   ....[7]....
        /*0108*/ 	.word	0x00000810
        /*010c*/ 	.word	0x000000ff
        /*0110*/ 	.word	0x00000068
        /*0114*/ 	.short	0x0100
        /*0116*/ 	.byte	0x08
	.zero		1


	//   ....[8]....
        /*0118*/ 	.word	0x00000830
        /*011c*/ 	.word	0x000000ff
        /*0120*/ 	.word	0x00000040
        /*0124*/ 	.short	0x0100
        /*0126*/ 	.byte	0x09
	.zero		1


	//   ....[9]....
        /*0128*/ 	.word	0x00000840
        /*012c*/ 	.word	0x000000ff
        /*0130*/ 	.word	0x00000048
        /*0134*/ 	.short	0x0100
        /*0136*/ 	.byte	0x09
	.zero		1


	//   ....[10]....
        /*0138*/ 	.word	0x00000850
        /*013c*/ 	.word	0x000000ff
        /*0140*/ 	.word	0x00000050
        /*0144*/ 	.short	0x0100
        /*0146*/ 	.byte	0x09
	.zero		1


	//   ....[11]....
        /*0148*/ 	.word	0x00000860
        /*014c*/ 	.word	0x000000ff
        /*0150*/ 	.word	0x00000058
        /*0154*/ 	.short	0x0100
        /*0156*/ 	.byte	0x09
	.zero		1


	//   ....[12]....
        /*0158*/ 	.word	0x000015c0
        /*015c*/ 	.word	0x000000ff
        /*0160*/ 	.word	0xfffffff8
        /*0164*/ 	.short	0x010a
        /*0166*/ 	.byte	0x0f
	.zero		1


	//   ....[13]....
        /*0168*/ 	.word	0x00001aa0
        /*016c*/ 	.word	0x000000ff
        /*0170*/ 	.word	0x00000000
        /*0174*/ 	.short	0x010a
        /*0176*/ 	.byte	0x06
	.zero		1


	//   ....[14]....
        /*0178*/ 	.word	0x00001ae0
        /*017c*/ 	.word	0x000000ff
        /*0180*/ 	.word	0x00000000
        /*0184*/ 	.short	0x010a
        /*0186*/ 	.byte	0x06
	.zero		1


	//   ....[15]....
        /*0188*/ 	.word	0x000023e0
        /*018c*/ 	.word	0x000000ff
        /*0190*/ 	.word	0x00000000
        /*0194*/ 	.short	0x010a
        /*0196*/ 	.byte	0x09
	.zero		1


	//   ....[16]....
        /*0198*/ 	.word	0x00002420
        /*019c*/ 	.word	0x000000ff
        /*01a0*/ 	.word	0x00000000
        /*01a4*/ 	.short	0x010a
        /*01a6*/ 	.byte	0x09
	.zero		1


	//   ....[17]....
        /*01a8*/ 	.word	0x00002a80
        /*01ac*/ 	.word	0x00000015
        /*01b0*/ 	.word	0x00000000
        /*01b4*/ 	.short	0x0101
        /*01b6*/ 	.byte	0x3f
	.zero		1


	//   ....[18]....
        /*01b8*/ 	.word	0x00002ff0
        /*01bc*/ 	.word	0x00000013
        /*01c0*/ 	.word	0x00000000
        /*01c4*/ 	.short	0x0101
        /*01c6*/ 	.byte	0x15
	.zero		1


	//   ....[19]....
        /*01c8*/ 	.word	0x00003100
        /*01cc*/ 	.word	0x00000013
        /*01d0*/ 	.word	0x00000000
        /*01d4*/ 	.short	0x0101
        /*01d6*/ 	.byte	0x3f
	.zero		1


	//   ....[20]....
        /*01d8*/ 	.word	0x000031b0
        /*01dc*/ 	.word	0x000000ff
        /*01e0*/ 	.word	0x00000008
        /*01e4*/ 	.short	0x010a
        /*01e6*/ 	.byte	0x0f
	.zero		1


	//   ....[21]....
        /*01e8*/ 	.word	0x00007a50
        /*01ec*/ 	.word	0x00000004
        /*01f0*/ 	.word	0x00000000
        /*01f4*/ 	.short	0x0101
        /*01f6*/ 	.byte	0x15
	.zero		1


	//   ....[22]....
        /*01f8*/ 	.word	0x00008370
        /*01fc*/ 	.word	0x00000013
        /*0200*/ 	.word	0x00000018
        /*0204*/ 	.short	0x010a
        /*0206*/ 	.byte	0x3f
	.zero		1


	//   ....[23]....
        /*0208*/ 	.word	0x00008700
        /*020c*/ 	.word	0x0000000a
        /*0210*/ 	.word	0x00000068
        /*0214*/ 	.short	0x0101
        /*0216*/ 	.byte	0x3f
	.zero		1


	//   ....[24]....
        /*0218*/ 	.word	0x00008e60
        /*021c*/ 	.word	0x00000007
        /*0220*/ 	.word	0x00000000
        /*0224*/ 	.short	0x010a
        /*0226*/ 	.byte	0x3f
	.zero		1


	//   ....[25]....
        /*0228*/ 	.word	0x00008ee0
        /*022c*/ 	.word	0x00000006
        /*0230*/ 	.word	0x00000000
        /*0234*/ 	.short	0x010a
        /*0236*/ 	.byte	0x3f
	.zero		1


	//   ....[26]....
        /*0238*/ 	.word	0x00008f70
        /*023c*/ 	.word	0x00000003
        /*0240*/ 	.word	0x00000000
        /*0244*/ 	.short	0x010a
        /*0246*/ 	.byte	0x3f
	.zero		1


	//   ....[27]....
        /*0248*/ 	.word	0x00008fe0
        /*024c*/ 	.word	0x00000012
        /*0250*/ 	.word	0xfffffff8
        /*0254*/ 	.short	0x010a
        /*0256*/ 	.byte	0x3f
	.zero		1


	//   ....[28]....
        /*0258*/ 	.word	0x00009040
        /*025c*/ 	.word	0x00000012
        /*0260*/ 	.word	0x00000000
        /*0264*/ 	.short	0x010a
        /*0266*/ 	.byte	0x3f
	.zero		1


	//   ....[29]....
        /*0268*/ 	.word	0x000090a0
        /*026c*/ 	.word	0x00000015
        /*0270*/ 	.word	0x00000000
        /*0274*/ 	.short	0x010a
        /*0276*/ 	.byte	0x3f
	.zero		1


	//   ....[30]....
        /*0278*/ 	.word	0x00009100
        /*027c*/ 	.word	0x00000013
        /*0280*/ 	.word	0x00000008
        /*0284*/ 	.short	0x010a
        /*0286*/ 	.byte	0x3f
	.zero		1


	//   ....[31]....
        /*0288*/ 	.word	0x000091d0
        /*028c*/ 	.word	0x00000013
        /*0290*/ 	.word	0x00000018
        /*0294*/ 	.short	0x010a
        /*0296*/ 	.byte	0x3f
	.zero		1


	//   ....[32]....
        /*0298*/ 	.word	0x000092b0
        /*029c*/ 	.word	0x00000007
        /*02a0*/ 	.word	0x00000000
        /*02a4*/ 	.short	0x010a
        /*02a6*/ 	.byte	0x3f
	.zero		1


	//   ....[33]....
        /*02a8*/ 	.word	0x00009300
        /*02ac*/ 	.word	0x00000006
        /*02b0*/ 	.word	0x00000000
        /*02b4*/ 	.short	0x010a
        /*02b6*/ 	.byte	0x3f
	.zero		1


	//----- nvinfo : EIATTR_NUM_MBARRIERS
	.align		4
.L_28:
        /*02b8*/ 	.byte	0x03, 0x38
        /*02ba*/ 	.short	0x000c


	//----- nvinfo : EIATTR_EXIT_INSTR_OFFSETS
	.align		4
        /*02bc*/ 	.byte	0x04, 0x1c
        /*02be*/ 	.short	(.L_30 - .L_29)


	//   ....[0]....
.L_29:
        /*02c0*/ 	.word	0x00001300


	//   ....[1]....
        /*02c4*/ 	.word	0x00001360


	//   ....[2]....
        /*02c8*/ 	.word	0x00008060


	//   ....[3]....
        /*02cc*/ 	.word	0x00008090


	//   ....[4]....
        /*02d0*/ 	.word	0x00008fc0


	//----- nvinfo : EIATTR_MAX_THREADS
	.align		4
.L_30:
        /*02d4*/ 	.byte	0x04, 0x05
        /*02d6*/ 	.short	(.L_32 - .L_31)
.L_31:
        /*02d8*/ 	.word	0x00000180
        /*02dc*/ 	.word	0x00000001
        /*02e0*/ 	.word	0x00000001


	//----- nvinfo : EIATTR_CRS_STACK_SIZE
	.align		4
.L_32:
        /*02e4*/ 	.byte	0x04, 0x1e
        /*02e6*/ 	.short	(.L_34 - .L_33)
.L_33:
        /*02e8*/ 	.word	0x00000000


	//----- nvinfo : EIATTR_CBANK_PARAM_SIZE
	.align		4
.L_34:
        /*02ec*/ 	.byte	0x03, 0x19
        /*02ee*/ 	.short	0x0470


	//----- nvinfo : EIATTR_PARAM_CBANK
	.align		4
        /*02f0*/ 	.byte	0x04, 0x0a
        /*02f2*/ 	.short	(.L_36 - .L_35)
	.align		4
.L_35:
        /*02f4*/ 	.word	index@(.nv.constant0._ZN7cutlass13device_kernelINS_4gemm6kernel13GemmUniversalIN4cute5tupleIJiiiiEEENS1_10collective13CollectiveMmaINS1_37MainloopSm90TmaGmmaWarpSpecializedFP8ILi3ENS5_IJNS4_1CILi1EEENSA_ILi2EEESB_EEENS1_32KernelTmaWarpSpecializedPingpongEEENS5_IJNSA_ILi64EEENSA_ILi128EEESG_EEENS_12float_e5m2_tENS5_IJlSB_lEEESJ_SK_NS4_8TiledMMAINS4_8MMA_AtomIJNS4_4SM904GMMA31MMA_64x128x32_F32E5M2E5M2_SS_TNILNSO_7ScaleInE1ELSQ_1EEEEEENS4_6LayoutINS5_IJSB_SB_SB_EEENS5_IJNSA_ILi0EEESV_SV_EEEEENS5_IJNS4_10UnderscoreESY_SY_EEEEENS4_23SM90_TMA_LOAD_MULTICASTENS4_14ComposedLayoutINS4_7SwizzleILi2ELi4ELi3EEENS4_18smem_ptr_flag_bitsILi8EEENST_INS5_IJNSA_ILi8EEESG_EEENS5_IJSG_SB_EEEEEEEvNS4_8identityENS4_13SM90_TMA_LOADES1B_vS1C_EENS_8epilogue10collective6detail29Sm90TmaWarpSpecializedAdapterINS1G_15DefaultEpilogueISJ_SK_SK_NS1F_6thread17LinearCombinationISJ_Li1EffLNS1K_9ScaleType4KindE0ELNS_15FloatRoundStyleE2ESJ_EENS1_15EpilogueDefaultEEEEEvvEEEEvNT_6ParamsE)
        /*02f8*/ 	.short	0x0210
        /*02fa*/ 	.short	0x0470


	//----- nvinfo : EIATTR_SW_WAR
	.align		4
.L_36:
        /*02fc*/ 	.byte	0x04, 0x36
        /*02fe*/ 	.short	(.L_38 - .L_37)
.L_37:
        /*0300*/ 	.word	0x00000008
.L_38:


//--------------------- .nv.callgraph             --------------------------
	.section	.nv.callgraph,"",@"SHT_CUDA_CALLGRAPH"
	.align	4
	.sectionentsize	8
	.align		4
        /*0000*/ 	.word	0x00000000
	.align		4
        /*0004*/ 	.word	0xffffffff
	.align		4
        /*0008*/ 	.word	0x00000000
	.align		4
        /*000c*/ 	.word	0xfffffffe
	.align		4
        /*0010*/ 	.word	0x00000000
	.align		4
        /*0014*/ 	.word	0xfffffffd
	.align		4
        /*0018*/ 	.word	0x00000000
	.align		4
        /*001c*/ 	.word	0xfffffffc


//--------------------- .nv.constant4             --------------------------
	.section	.nv.constant4,"a",@progbits
	.align	8
	.align		8
.nv.constant4:
        /*0000*/ 	.dword	_ZN39_INTERNAL_34e05967_4_k_cu_e5751575_43604cuda3std3__45__cpo5beginE
	.align		8
        /*0008*/ 	.dword	_ZN39_INTERNAL_34e05967_4_k_cu_e5751575_43604cuda3std3__45__cpo3endE
	.align		8
        /*0010*/ 	.dword	_ZN39_INTERNAL_34e05967_4_k_cu_e5751575_43604cuda3std3__45__cpo6cbeginE
	.align		8
        /*0018*/ 	.dword	_ZN39_INTERNAL_34e05967_4_k_cu_e5751575_43604cuda3std3__45__cpo4cendE
	.align		8
        /*0020*/ 	.dword	_ZN39_INTERNAL_34e05967_4_k_cu_e5751575_43604cuda3std3__441_GLOBAL__N__34e05967_4_k_cu_e5751575_43606ignoreE
	.align		8
        /*0028*/ 	.dword	_ZN39_INTERNAL_34e05967_4_k_cu_e5751575_43604cuda3std3__419piecewise_constructE
	.align		8
        /*0030*/ 	.dword	_ZN39_INTERNAL_34e05967_4_k_cu_e5751575_43604cuda3std3__48in_placeE
	.align		8
        /*0038*/ 	.dword	_ZN39_INTERNAL_34e05967_4_k_cu_e5751575_43604cuda3std6ranges3__45__cpo4swapE
	.align		8
        /*0040*/ 	.dword	_ZN39_INTERNAL_34e05967_4_k_cu_e5751575_43604cuda3std6ranges3__45__cpo9iter_moveE
	.align		8
        /*0048*/ 	.dword	_ZN39_INTERNAL_34e05967_4_k_cu_e5751575_43604cute7productE
	.align		8
        /*0050*/ 	.dword	_ZN39_INTERNAL_34e05967_4_k_cu_e5751575_43604cute1_E


//--------------------- .text._ZN7cutlass13device_kernelINS_4gemm6kernel13GemmUniversalIN4cute5tupleIJiiiiEEENS1_10collective13CollectiveMmaINS1_37MainloopSm90TmaGmmaWarpSpecializedFP8ILi3ENS5_IJNS4_1CILi1EEENSA_ILi2EEESB_EEENS1_32KernelTmaWarpSpecializedPingpongEEENS5_IJNSA_ILi64EEENSA_ILi128EEESG_EEENS_12float_e5m2_tENS5_IJlSB_lEEESJ_SK_NS4_8TiledMMAINS4_8MMA_AtomIJNS4_4SM904GMMA31MMA_64x128x32_F32E5M2E5M2_SS_TNILNSO_7ScaleInE1ELSQ_1EEEEEENS4_6LayoutINS5_IJSB_SB_SB_EEENS5_IJNSA_ILi0EEESV_SV_EEEEENS5_IJNS4_10UnderscoreESY_SY_EEEEENS4_23SM90_TMA_LOAD_MULTICASTENS4_14ComposedLayoutINS4_7SwizzleILi2ELi4ELi3EEENS4_18smem_ptr_flag_bitsILi8EEENST_INS5_IJNSA_ILi8EEESG_EEENS5_IJSG_SB_EEEEEEEvNS4_8identityENS4_13SM90_TMA_LOADES1B_vS1C_EENS_8epilogue10collective6detail29Sm90TmaWarpSpecializedAdapterINS1G_15DefaultEpilogueISJ_SK_SK_NS1F_6thread17LinearCombinationISJ_Li1EffLNS1K_9ScaleType4KindE0ELNS_15FloatRoundStyleE2ESJ_EENS1_15EpilogueDefaultEEEEEvvEEEEvNT_6ParamsE --------------------------
	.section	.text._ZN7cutlass13device_kernelINS_4gemm6kernel13GemmUniversalIN4cute5tupleIJiiiiEEENS1_10collective13CollectiveMmaINS1_37MainloopSm90TmaGmmaWarpSpecializedFP8ILi3ENS5_IJNS4_1CILi1EEENSA_ILi2EEESB_EEENS1_32KernelTmaWarpSpecializedPingpongEEENS5_IJNSA_ILi64EEENSA_ILi128EEESG_EEENS_12float_e5m2_tENS5_IJlSB_lEEESJ_SK_NS4_8TiledMMAINS4_8MMA_AtomIJNS4_4SM904GMMA31MMA_64x128x32_F32E5M2E5M2_SS_TNILNSO_7ScaleInE1ELSQ_1EEEEEENS4_6LayoutINS5_IJSB_SB_SB_EEENS5_IJNSA_ILi0EEESV_SV_EEEEENS5_IJNS4_10UnderscoreESY_SY_EEEEENS4_23SM90_TMA_LOAD_MULTICASTENS4_14ComposedLayoutINS4_7SwizzleILi2ELi4ELi3EEENS4_18smem_ptr_flag_bitsILi8EEENST_INS5_IJNSA_ILi8EEESG_EEENS5_IJSG_SB_EEEEEEEvNS4_8identityENS4_13SM90_TMA_LOADES1B_vS1C_EENS_8epilogue10collective6detail29Sm90TmaWarpSpecializedAdapterINS1G_15DefaultEpilogueISJ_SK_SK_NS1F_6thread17LinearCombinationISJ_Li1EffLNS1K_9ScaleType4KindE0ELNS_15FloatRoundStyleE2ESJ_EENS1_15EpilogueDefaultEEEEEvvEEEEvNT_6ParamsE,"ax",@progbits
	.align	128
.text._ZN7cutlass13device_kernelINS_4gemm6kernel13GemmUniversalIN4cute5tupleIJiiiiEEENS1_10collective13CollectiveMmaINS1_37MainloopSm90TmaGmmaWarpSpecializedFP8ILi3ENS5_IJNS4_1CILi1EEENSA_ILi2EEESB_EEENS1_32KernelTmaWarpSpecializedPingpongEEENS5_IJNSA_ILi64EEENSA_ILi128EEESG_EEENS_12float_e5m2_tENS5_IJlSB_lEEESJ_SK_NS4_8TiledMMAINS4_8MMA_AtomIJNS4_4SM904GMMA31MMA_64x128x32_F32E5M2E5M2_SS_TNILNSO_7ScaleInE1ELSQ_1EEEEEENS4_6LayoutINS5_IJSB_SB_SB_EEENS5_IJNSA_ILi0EEESV_SV_EEEEENS5_IJNS4_10UnderscoreESY_SY_EEEEENS4_23SM90_TMA_LOAD_MULTICASTENS4_14ComposedLayoutINS4_7SwizzleILi2ELi4ELi3EEENS4_18smem_ptr_flag_bitsILi8EEENST_INS5_IJNSA_ILi8EEESG_EEENS5_IJSG_SB_EEEEEEEvNS4_8identityENS4_13SM90_TMA_LOADES1B_vS1C_EENS_8epilogue10collective6detail29Sm90TmaWarpSpecializedAdapterINS1G_15DefaultEpilogueISJ_SK_SK_NS1F_6thread17LinearCombinationISJ_Li1EffLNS1K_9ScaleType4KindE0ELNS_15FloatRoundStyleE2ESJ_EENS1_15EpilogueDefaultEEEEEvvEEEEvNT_6ParamsE:
        .type           _ZN7cutlass13device_kernelINS_4gemm6kernel13GemmUniversalIN4cute5tupleIJiiiiEEENS1_10collective13CollectiveMmaINS1_37MainloopSm90TmaGmmaWarpSpecializedFP8ILi3ENS5_IJNS4_1CILi1EEENSA_ILi2EEESB_EEENS1_32KernelTmaWarpSpecializedPingpongEEENS5_IJNSA_ILi64EEENSA_ILi128EEESG_EEENS_12float_e5m2_tENS5_IJlSB_lEEESJ_SK_NS4_8TiledMMAINS4_8MMA_AtomIJNS4_4SM904GMMA31MMA_64x128x32_F32E5M2E5M2_SS_TNILNSO_7ScaleInE1ELSQ_1EEEEEENS4_6LayoutINS5_IJSB_SB_SB_EEENS5_IJNSA_ILi0EEESV_SV_EEEEENS5_IJNS4_10UnderscoreESY_SY_EEEEENS4_23SM90_TMA_LOAD_MULTICASTENS4_14ComposedLayoutINS4_7SwizzleILi2ELi4ELi3EEENS4_18smem_ptr_flag_bitsILi8EEENST_INS5_IJNSA_ILi8EEESG_EEENS5_IJSG_SB_EEEEEEEvNS4_8identityENS4_13SM90_TMA_LOADES1B_vS1C_EENS_8epilogue10collective6detail29Sm90TmaWarpSpecializedAdapterINS1G_15DefaultEpilogueISJ_SK_SK_NS1F_6thread17LinearCombinationISJ_Li1EffLNS1K_9ScaleType4KindE0ELNS_15FloatRoundStyleE2ESJ_EENS1_15EpilogueDefaultEEEEEvvEEEEvNT_6ParamsE,@function
        .size           _ZN7cutlass13device_kernelINS_4gemm6kernel13GemmUniversalIN4cute5tupleIJiiiiEEENS1_10collective13CollectiveMmaINS1_37MainloopSm90TmaGmmaWarpSpecializedFP8ILi3ENS5_IJNS4_1CILi1EEENSA_ILi2EEESB_EEENS1_32KernelTmaWarpSpecializedPingpongEEENS5_IJNSA_ILi64EEENSA_ILi128EEESG_EEENS_12float_e5m2_tENS5_IJlSB_lEEESJ_SK_NS4_8TiledMMAINS4_8MMA_AtomIJNS4_4SM904GMMA31MMA_64x128x32_F32E5M2E5M2_SS_TNILNSO_7ScaleInE1ELSQ_1EEEEEENS4_6LayoutINS5_IJSB_SB_SB_EEENS5_IJNSA_ILi0EEESV_SV_EEEEENS5_IJNS4_10UnderscoreESY_SY_EEEEENS4_23SM90_TMA_LOAD_MULTICASTENS4_14ComposedLayoutINS4_7SwizzleILi2ELi4ELi3EEENS4_18smem_ptr_flag_bitsILi8EEENST_INS5_IJNSA_ILi8EEESG_EEENS5_IJSG_SB_EEEEEEEvNS4_8identityENS4_13SM90_TMA_LOADES1B_vS1C_EENS_8epilogue10collective6detail29Sm90TmaWarpSpecializedAdapterINS1G_15DefaultEpilogueISJ_SK_SK_NS1F_6thread17LinearCombinationISJ_Li1EffLNS1K_9ScaleType4KindE0ELNS_15FloatRoundStyleE2ESJ_EENS1_15EpilogueDefaultEEEEEvvEEEEvNT_6ParamsE,(.L_x_206 - _ZN7cutlass13device_kernelINS_4gemm6kernel13GemmUniversalIN4cute5tupleIJiiiiEEENS1_10collective13CollectiveMmaINS1_37MainloopSm90TmaGmmaWarpSpecializedFP8ILi3ENS5_IJNS4_1CILi1EEENSA_ILi2EEESB_EEENS1_32KernelTmaWarpSpecializedPingpongEEENS5_IJNSA_ILi64EEENSA_ILi128EEESG_EEENS_12float_e5m2_tENS5_IJlSB_lEEESJ_SK_NS4_8TiledMMAINS4_8MMA_AtomIJNS4_4SM904GMMA31MMA_64x128x32_F32E5M2E5M2_SS_TNILNSO_7ScaleInE1ELSQ_1EEEEEENS4_6LayoutINS5_IJSB_SB_SB_EEENS5_IJNSA_ILi0EEESV_SV_EEEEENS5_IJNS4_10UnderscoreESY_SY_EEEEENS4_23SM90_TMA_LOAD_MULTICASTENS4_14ComposedLayoutINS4_7SwizzleILi2ELi4ELi3EEENS4_18smem_ptr_flag_bitsILi8EEENST_INS5_IJNSA_ILi8EEESG_EEENS5_IJSG_SB_EEEEEEEvNS4_8identityENS4_13SM90_TMA_LOADES1B_vS1C_EENS_8epilogue10collective6detail29Sm90TmaWarpSpecializedAdapterINS1G_15DefaultEpilogueISJ_SK_SK_NS1F_6thread17LinearCombinationISJ_Li1EffLNS1K_9ScaleType4KindE0ELNS_15FloatRoundStyleE2ESJ_EENS1_15EpilogueDefaultEEEEEvvEEEEvNT_6ParamsE)
        .other          _ZN7cutlass13device_kernelINS_4gemm6kernel13GemmUniversalIN4cute5tupleIJiiiiEEENS1_10collective13CollectiveMmaINS1_37MainloopSm90TmaGmmaWarpSpecializedFP8ILi3ENS5_IJNS4_1CILi1EEENSA_ILi2EEESB_EEENS1_32KernelTmaWarpSpecializedPingpongEEENS5_IJNSA_ILi64EEENSA_ILi128EEESG_EEENS_12float_e5m2_tENS5_IJlSB_lEEESJ_SK_NS4_8TiledMMAINS4_8MMA_AtomIJNS4_4SM904GMMA31MMA_64x128x32_F32E5M2E5M2_SS_TNILNSO_7ScaleInE1ELSQ_1EEEEEENS4_6LayoutINS5_IJSB_SB_SB_EEENS5_IJNSA_ILi0EEESV_SV_EEEEENS5_IJNS4_10UnderscoreESY_SY_EEEEENS4_23SM90_TMA_LOAD_MULTICASTENS4_14ComposedLayoutINS4_7SwizzleILi2ELi4ELi3EEENS4_18smem_ptr_flag_bitsILi8EEENST_INS5_IJNSA_ILi8EEESG_EEENS5_IJSG_SB_EEEEEEEvNS4_8identityENS4_13SM90_TMA_LOADES1B_vS1C_EENS_8epilogue10collective6detail29Sm90TmaWarpSpecializedAdapterINS1G_15DefaultEpilogueISJ_SK_SK_NS1F_6thread17LinearCombinationISJ_Li1EffLNS1K_9ScaleType4KindE0ELNS_15FloatRoundStyleE2ESJ_EENS1_15EpilogueDefaultEEEEEvvEEEEvNT_6ParamsE,@"STO_CUDA_ENTRY STV_DEFAULT"
_ZN7cutlass13device_kernelINS_4gemm6kernel13GemmUniversalIN4cute5tupleIJiiiiEEENS1_10collective13CollectiveMmaINS1_37MainloopSm90TmaGmmaWarpSpecializedFP8ILi3ENS5_IJNS4_1CILi1EEENSA_ILi2EEESB_EEENS1_32KernelTmaWarpSpecializedPingpongEEENS5_IJNSA_ILi64EEENSA_ILi128EEESG_EEENS_12float_e5m2_tENS5_IJlSB_lEEESJ_SK_NS4_8TiledMMAINS4_8MMA_AtomIJNS4_4SM904GMMA31MMA_64x128x32_F32E5M2E5M2_SS_TNILNSO_7ScaleInE1ELSQ_1EEEEEENS4_6LayoutINS5_IJSB_SB_SB_EEENS5_IJNSA_ILi0EEESV_SV_EEEEENS5_IJNS4_10UnderscoreESY_SY_EEEEENS4_23SM90_TMA_LOAD_MULTICASTENS4_14ComposedLayoutINS4_7SwizzleILi2ELi4ELi3EEENS4_18smem_ptr_flag_bitsILi8EEENST_INS5_IJNSA_ILi8EEESG_EEENS5_IJSG_SB_EEEEEEEvNS4_8identityENS4_13SM90_TMA_LOADES1B_vS1C_EENS_8epilogue10collective6detail29Sm90TmaWarpSpecializedAdapterINS1G_15DefaultEpilogueISJ_SK_SK_NS1F_6thread17LinearCombinationISJ_Li1EffLNS1K_9ScaleType4KindE0ELNS_15FloatRoundStyleE2ESJ_EENS1_15EpilogueDefaultEEEEEvvEEEEvNT_6ParamsE:
[----:B------:R-:W-:Y:S01]  /*0000*/  LDC R1, c[0x0][0x28] ;  /* 0x00000a00ff017b82 */ /* 0x000fe20000000800 */
[----:B------:R-:W0:Y:S01]  /*0010*/  S2R R16, SR_TID.X ;  /* 0x0000000000107919 */ /* 0x000e220000002100 */
[----:B------:R-:W-:Y:S01]  /*0020*/  ELECT P0, URZ, PT ;  /* 0x00000000003f782f */ /* 0x000fe20003800000 */
[----:B------:R-:W-:Y:S01]  /*0030*/  BSSY B0, `(.L_x_0) ;  /* 0x000000f000007945 */ /* 0x000fe20003800000 */
[--C-:B0-----:R-:W-:Y:S02]  /*0040*/  SHF.R.U32.HI R0, RZ, 0x5, R16.reuse ;  /* 0x00000005ff007819 */ /* 0x101fe40000011610 */
[----:B------:R-:W-:-:S03]  /*0050*/  SHF.R.U32.HI R4, RZ, 0x7, R16 ;  /* 0x00000007ff047819 */ /* 0x000fc60000011610 */
[----:B------:R-:W0:Y:S04]  /*0060*/  SHFL.IDX PT, R2, R0, RZ, 0x1f ;  /* 0x00001fff00027589 */ /* 0x000e2800000e0000 */
[----:B------:R1:W2:Y:S01]  /*0070*/  SHFL.IDX PT, R5, R4, RZ, 0x1f ;  /* 0x00001fff04057589 */ /* 0x0002a200000e0000 */
[----:B0-----:R-:W-:-:S13]  /*0080*/  ISETP.NE.OR P0, PT, R2, RZ, !P0 ;  /* 0x000000ff0200720c */ /* 0x001fda0004705670 */
[----:B-12---:R-:W-:Y:S05]  /*0090*/  @P0 BRA `(.L_x_1) ;  /* 0x0000000000200947 */ /* 0x006fea0003800000 */
[----:B------:R-:W-:Y:S02]  /*00a0*/  ULDC.64 UR4, c[0x0][0x198] ;  /* 0x0000660000047ab9 */ /* 0x000fe40000000a00 */
[----:B------:R-:W-:Y:S02]  /*00b0*/  UIADD3 UR6, UP0, UR4, 0xf0, URZ ;  /* 0x000000f004067890 */ /* 0x000fe4000ff1e03f */
[----:B------:R-:W-:Y:S02]  /*00c0*/  UIADD3 UR4, UP1, UR4, 0x1f0, URZ ;  /* 0x000001f004047890 */ /* 0x000fe4000ff3e03f */
[----:B------:R-:W-:Y:S02]  /*00d0*/  UIADD3.X UR7, URZ, UR5, URZ, UP0, !UPT ;  /* 0x000000053f077290 */ /* 0x000fe400087fe43f */
[----:B------:R-:W-:-:S07]  /*00e0*/  UIADD3.X UR5, URZ, UR5, URZ, UP1, !UPT ;  /* 0x000000053f057290 */ /* 0x000fce0008ffe43f */
[----:B------:R0:W-:Y:S02]  /*00f0*/  UTMACCTL.PF [UR6] ;  /* 0x00000000060079b9 */ /* 0x0001e40008040000 */
[----:B------:R0:W-:Y:S02]  /*0100*/  UTMACCTL.PF [UR4] ;  /* 0x00000000040079b9 */ /* 0x0001e40008040000 */
[----:B0-----:R-:W-:Y:S01]  /*0110*/  NOP ;  /* 0x0000000000007918 */ /* 0x001fe20000000000 */
.L_x_1:
[----:B------:R-:W-:Y:S05]  /*0120*/  BSYNC B0 ;  /* 0x0000000000007941 */ /* 0x000fea0003800000 */
.L_x_0:
[----:B------:R-:W0:Y:S01]  /*0130*/  SHFL.IDX PT, R6, R0, RZ, 0x1f ;  /* 0x00001fff00067589 */ /* 0x000e2200000e0000 */
[----:B------:R-:W-:Y:S02]  /*0140*/  SHF.R.S32.HI R3, RZ, 0x1f, R16 ;  /* 0x0000001fff037819 */ /* 0x000fe40000011410 */
[----:B0-----:R-:W-:-:S13]  /*0150*/  ISETP.NE.AND P0, PT, R6, RZ, PT ;  /* 0x000000ff0600720c */ /* 0x001fda0003f05270 */
[----:B------:R-:W-:Y:S05]  /*0160*/  @P0 BRA `(.L_x_2) ;  /* 0x0000000000500947 */ /* 0x000fea0003800000 */
[----:B------:R-:W0:Y:S01]  /*0170*/  S2UR UR8, SR_CgaCtaId ;  /* 0x00000000000879c3 */ /* 0x000e220000008800 */
[----:B------:R-:W-:Y:S01]  /*0180*/  UMOV UR4, 0x400 ;  /* 0x0000040000047882 */ /* 0x000fe20000000000 */
[----:B------:R-:W-:Y:S01]  /*0190*/  UMOV UR5, 0x1 ;  /* 0x0000000100057882 */ /* 0x000fe20000000000 */
[----:B------:R-:W-:Y:S01]  /*01a0*/  UMOV UR6, 0x2 ;  /* 0x0000000200067882 */ /* 0x000fe20000000000 */
[----:B------:R-:W-:Y:S01]  /*01b0*/  ELECT P0, URZ, PT ;  /* 0x00000000003f782f */ /* 0x000fe20003800000 */
[----:B------:R-:W-:-:S04]  /*01c0*/  UIADD3 UR6, -UR6, 0x100000, URZ ;  /* 0x0010000006067890 */ /* 0x000fc8000fffe13f */
[----:B------:R-:W-:Y:S02]  /*01d0*/  USHF.L.U32 UR7, UR6, 0xb, URZ ;  /* 0x0000000b06077899 */ /* 0x000fe4000800063f */
[----:B------:R-:W-:Y:S02]  /*01e0*/  USHF.L.U32 UR6, UR6, 0x1, URZ ;  /* 0x0000000106067899 */ /* 0x000fe4000800063f */
[----:B0-----:R-:W-:Y:S02]  /*01f0*/  ULEA UR8, UR8, UR4, 0x18 ;  /* 0x0000000408087291 */ /* 0x001fe4000f8ec03f */
[----:B------:R-:W-:-:S04]  /*0200*/  UIADD3 UR4, -UR5, 0x100000, URZ ;  /* 0x0010000005047890 */ /* 0x000fc8000fffe13f */
[----:B------:R-:W-:Y:S02]  /*0210*/  USHF.L.U32 UR5, UR4, 0xb, URZ ;  /* 0x0000000b04057899 */ /* 0x000fe4000800063f */
[----:B------:R-:W-:Y:S01]  /*0220*/  USHF.L.U32 UR4, UR4, 0x1, URZ ;  /* 0x0000000104047899 */ /* 0x000fe2000800063f */
[----:B------:R-:W0:Y:S11]  /*0230*/  FENCE.VIEW.ASYNC.S ;  /* 0x00000000000073c6 */ /* 0x000e360000000000 */
[----:B0-----:R0:W1:Y:S01]  /*0240*/  SYNCS.EXCH.64 URZ, [UR8], UR4 ;  /* 0x00000004083f75b2 */ /* 0x0010620008000100 */
[----:B------:R0:W2:Y:S01]  /*0250*/  SYNCS.EXCH.64 URZ, [UR8+0x18], UR6 ;  /* 0x00001806083f75b2 */ /* 0x0000a20008000100 */
[----:B------:R0:W3:Y:S01]  /*0260*/  SYNCS.EXCH.64 URZ, [UR8+0x8], UR4 ;  /* 0x00000804083f75b2 */ /* 0x0000e20008000100 */
[----:B------:R0:W4:Y:S01]  /*0270*/  SYNCS.EXCH.64 URZ, [UR8+0x20], UR6 ;  /* 0x00002006083f75b2 */ /* 0x0001220008000100 */
[----:B------:R0:W0:Y:S01]  /*0280*/  SYNCS.EXCH.64 URZ, [UR8+0x10], UR4 ;  /* 0x00001004083f75b2 */ /* 0x0000220008000100 */
[----:B------:R0:W0:Y:S01]  /*0290*/  SYNCS.EXCH.64 URZ, [UR8+0x28], UR6 ;  /* 0x00002806083f75b2 */ /* 0x0000220008000100 */
[----:B------:R-:W-:Y:S01]  /*02a0*/  NOP ;  /* 0x0000000000007918 */ /* 0x000fe20000000000 */
.L_x_2:
[----:B------:R-:W5:Y:S01]  /*02b0*/  SHFL.IDX PT, R10, R0, RZ, 0x1f ;  /* 0x00001fff000a7589 */ /* 0x000f6200000e0000 */
[----:B------:R-:W-:Y:S01]  /*02c0*/  LEA.HI R3, R3, R16, RZ, 0x7 ;  /* 0x0000001003037211 */ /* 0x000fe200078f38ff */
[----:B------:R-:W1:Y:S01]  /*02d0*/  S2UR UR12, SR_CTAID.X ;  /* 0x00000000000c79c3 */ /* 0x000e620000002500 */
[----:B------:R-:W-:Y:S01]  /*02e0*/  ELECT P0, URZ, PT ;  /* 0x00000000003f782f */ /* 0x000fe20003800000 */
[----:B------:R-:W2:Y:S01]  /*02f0*/  SHFL.IDX PT, R9, R0, RZ, 0x1f ;  /* 0x00001fff00097589 */ /* 0x000ea200000e0000 */
[----:B------:R-:W-:Y:S02]  /*0300*/  LOP3.LUT R3, R3, 0xffffff80, RZ, 0xc0, !PT ;  /* 0xffffff8003037812 */ /* 0x000fe400078ec0ff */
[----:B------:R-:W-:Y:S01]  /*0310*/  ELECT P1, URZ, PT ;  /* 0x00000000003f782f */ /* 0x000fe20003820000 */
[----:B------:R-:W-:Y:S01]  /*0320*/  NOP ;  /* 0x0000000000007918 */ /* 0x000fe20000000000 */
[----:B------:R-:W3:Y:S01]  /*0330*/  S2R R12, SR_CTAID.Y ;  /* 0x00000000000c7919 */ /* 0x000ee20000002600 */
[----:B0-----:R-:W-:Y:S01]  /*0340*/  ULDC UR4, c[0x0][0x150] ;  /* 0x0000540000047ab9 */ /* 0x001fe20000000800 */
[----:B------:R-:W-:Y:S01]  /*0350*/  IMAD.IADD R14, R16, 0x1, -R3 ;  /* 0x00000001100e7824 */ /* 0x000fe200078e0a03 */
[----:B------:R-:W0:Y:S01]  /*0360*/  LDC R25, c[0x0][0x148] ;  /* 0x00005200ff197b82 */ /* 0x000e220000000800 */
[----:B------:R3:W4:Y:S01]  /*0370*/  SHFL.IDX PT, R11, R4, RZ, 0x1f ;  /* 0x00001fff040b7589 */ /* 0x00072200000e0000 */
[----:B------:R-:W-:Y:S01]  /*0380*/  UMOV UR11, 0x80 ;  /* 0x00000080000b7882 */ /* 0x000fe20000000000 */
[----:B------:R-:W-:Y:S01]  /*0390*/  NOP ;  /* 0x0000000000007918 */ /* 0x000fe20000000000 */
[----:B------:R-:W-:Y:S01]  /*03a0*/  SHF.R.S32.HI R23, RZ, 0x1f, R14 ;  /* 0x0000001fff177819 */ /* 0x000fe2000001140e */
[C---:B------:R-:W-:Y:S01]  /*03b0*/  VIADD R38, R5.reuse, 0xffffffff ;  /* 0xffffffff05267836 */ /* 0x040fe20000000000 */
[----:B------:R-:W-:-:S02]  /*03c0*/  ISETP.NE.AND P2, PT, R5, RZ, PT ;  /* 0x000000ff0500720c */ /* 0x000fc40003f45270 */
[----:B------:R-:W-:Y:S02]  /*03d0*/  LEA.HI R3, R23, R14, RZ, 0x3 ;  /* 0x0000000e17037211 */ /* 0x000fe400078f18ff */
[----:B------:R-:W-:Y:S02]  /*03e0*/  ISETP.GE.U32.AND P5, PT, R38, 0x2, PT ;  /* 0x000000022600780c */ /* 0x000fe40003fa6070 */
[--C-:B------:R-:W-:Y:S02]  /*03f0*/  SHF.R.S32.HI R7, RZ, 0x3, R3.reuse ;  /* 0x00000003ff077819 */ /* 0x100fe40000011403 */
[----:B-----5:R-:W-:Y:S02]  /*0400*/  ISETP.NE.OR P0, PT, R10, RZ, !P0 ;  /* 0x000000ff0a00720c */ /* 0x020fe40004705670 */
[----:B------:R-:W-:Y:S01]  /*0410*/  SHF.R.S32.HI R8, RZ, 0x1f, R3 ;  /* 0x0000001fff087819 */ /* 0x000fe20000011403 */
[----:B------:R-:W5:Y:S01]  /*0420*/  LDC R10, c[0x0][0x140] ;  /* 0x00005000ff0a7b82 */ /* 0x000f620000000800 */
[----:B--2---:R-:W-:-:S02]  /*0430*/  ISETP.NE.OR P1, PT, R9, RZ, !P1 ;  /* 0x000000ff0900720c */ /* 0x004fc40004f25670 */
[----:B------:R-:W-:Y:S02]  /*0440*/  LEA.HI R8, R8, R7, RZ, 0x2 ;  /* 0x0000000708087211 */ /* 0x000fe400078f10ff */
[----:B-1----:R-:W-:Y:S02]  /*0450*/  I2FP.F32.U32 R0, UR12 ;  /* 0x0000000c00007c45 */ /* 0x002fe40008201000 */
[----:B------:R-:W-:Y:S01]  /*0460*/  LOP3.LUT R8, R8, 0xfffffffc, RZ, 0xc0, !PT ;  /* 0xfffffffc08087812 */ /* 0x000fe200078ec0ff */
[----:B------:R-:W1:Y:S01]  /*0470*/  LDC R9, c[0x0][0x144] ;  /* 0x00005100ff097b82 */ /* 0x000e620000000800 */
[----:B------:R-:W-:Y:S01]  /*0480*/  SHF.R.S32.HI R3, RZ, 0x1f, R2 ;  /* 0x0000001fff037819 */ /* 0x000fe20000011402 */
[----:B------:R-:W-:Y:S01]  /*0490*/  VOTEU.ALL UP0, P0 ;  /* 0x00000000003f7886 */ /* 0x000fe20000000000 */
[----:B------:R-:W-:Y:S01]  /*04a0*/  FMUL R0, R0, UR4 ;  /* 0x0000000400007c20 */ /* 0x000fe20008400000 */
[----:B---3--:R-:W-:Y:S01]  /*04b0*/  I2FP.F32.U32 R4, R12 ;  /* 0x0000000c00047245 */ /* 0x008fe20000201000 */
[----:B------:R-:W-:Y:S01]  /*04c0*/  ULDC UR4, c[0x0][0x154] ;  /* 0x0000550000047ab9 */ /* 0x000fe20000000800 */
[----:B------:R-:W-:Y:S01]  /*04d0*/  VOTEU.ALL UP1, P1 ;  /* 0x00000000003f7886 */ /* 0x000fe20000820000 */
[----:B------:R-:W-:Y:S01]  /*04e0*/  IMAD.IADD R8, R7, 0x1, -R8 ;  /* 0x0000000107087824 */ /* 0x000fe200078e0a08 */
[----:B------:R-:W2:Y:S01]  /*04f0*/  @!UP0 S2UR UR7, SR_CgaCtaId ;  /* 0x00000000000789c3 */ /* 0x000ea20000008800 */
[----:B------:R-:W-:Y:S01]  /*0500*/  SHF.R.S32.HI R7, RZ, 0x1f, R6 ;  /* 0x0000001fff077819 */ /* 0x000fe20000011406 */
[----:B------:R-:W-:Y:S01]  /*0510*/  FMUL R4, R4, UR4 ;  /* 0x0000000404047c20 */ /* 0x000fe20008400000 */
[----:B------:R-:W-:Y:S01]  /*0520*/  LEA.HI R3, R3, R2, RZ, 0x2 ;  /* 0x0000000203037211 */ /* 0x000fe200078f10ff */
[----:B------:R-:W3:Y:S01]  /*0530*/  F2I.U32.TRUNC.NTZ R0, R0 ;  /* 0x0000000000007305 */ /* 0x000ee2000020f000 */
[----:B------:R-:W-:Y:S01]  /*0540*/  LEA.HI R7, R7, R6, RZ, 0x2 ;  /* 0x0000000607077211 */ /* 0x000fe200078f10ff */
[----:B------:R-:W-:Y:S01]  /*0550*/  UMOV UR4, 0x20 ;  /* 0x0000002000047882 */ /* 0x000fe20000000000 */
[----:B------:R-:W-:Y:S01]  /*0560*/  LOP3.LUT R3, R3, 0xfffffffc, RZ, 0xc0, !PT ;  /* 0xfffffffc03037812 */ /* 0x000fe200078ec0ff */
[----:B------:R-:W4:Y:S01]  /*0570*/  @!UP1 S2UR UR10, SR_CgaCtaId ;  /* 0x00000000000a99c3 */ /* 0x000f220000008800 */
[----:B------:R-:W-:Y:S01]  /*0580*/  LOP3.LUT R7, R7, 0x3ffffffc, RZ, 0xc0, !PT ;  /* 0x3ffffffc07077812 */ /* 0x000fe200078ec0ff */
[----:B------:R-:W-:Y:S01]  /*0590*/  @!UP0 UMOV UR6, 0x400 ;  /* 0x0000040000068882 */ /* 0x000fe20000000000 */
[----:B------:R-:W-:-:S04]  /*05a0*/  @!UP0 UIADD3 UR4, -UR4, 0x100000, URZ ;  /* 0x0010000004048890 */ /* 0x000fc8000fffe13f */
[----:B------:R-:W-:Y:S02]  /*05b0*/  @!UP0 USHF.L.U32 UR5, UR4, 0xb, URZ ;  /* 0x0000000b04058899 */ /* 0x000fe4000800063f */
[----:B------:R-:W-:Y:S01]  /*05c0*/  @!UP0 USHF.L.U32 UR4, UR4, 0x1, URZ ;  /* 0x0000000104048899 */ /* 0x000fe2000800063f */
[----:B------:R-:W0:Y:S01]  /*05d0*/  F2I.U32.TRUNC.NTZ R4, R4 ;  /* 0x0000000400047305 */ /* 0x000e22000020f000 */
[----:B------:R-:W-:Y:S01]  /*05e0*/  IMAD.IADD R17, R2, 0x1, -R3 ;  /* 0x0000000102117824 */ /* 0x000fe200078e0a03 */
[----:B------:R-:W-:Y:S01]  /*05f0*/  @!UP1 UMOV UR9, 0x400 ;  /* 0x0000040000099882 */ /* 0x000fe20000000000 */
[----:B------:R-:W-:Y:S01]  /*0600*/  IMAD.IADD R7, R6, 0x1, -R7 ;  /* 0x0000000106077824 */ /* 0x000fe200078e0a07 */
[----:B-----5:R-:W-:Y:S01]  /*0610*/  ISETP.EQ.U32.AND P4, PT, R10, 0x1, PT ;  /* 0x000000010a00780c */ /* 0x020fe20003f82070 */
[----:B------:R-:W-:Y:S01]  /*0620*/  VOTEU.ALL UP2, P1 ;  /* 0x00000000003f7886 */ /* 0x000fe20000840000 */
[----:B------:R-:W-:Y:S01]  /*0630*/  VOTEU.ALL UP3, P1 ;  /* 0x00000000003f7886 */ /* 0x000fe20000860000 */
[----:B------:R-:W-:Y:S01]  /*0640*/  IMAD R7, R7, 0x4, R8 ;  /* 0x0000000407077824 */ /* 0x000fe200078e0208 */
[----:B------:R-:W-:Y:S01]  /*0650*/  VOTEU.ALL UP4, P1 ;  /* 0x00000000003f7886 */ /* 0x000fe20000880000 */
[----:B------:R-:W-:Y:S01]  /*0660*/  VOTEU.ALL UP5, P1 ;  /* 0x00000000003f7886 */ /* 0x000fe200008a0000 */
[----:B------:R-:W-:Y:S01]  /*0670*/  ISETP.NE.AND P1, PT, R17, 0x3, PT ;  /* 0x000000031100780c */ /* 0x000fe20003f25270 */
[----:B------:R-:W-:Y:S01]  /*0680*/  IMAD.SHL.U32 R10, R7, 0x4, RZ ;  /* 0x00000004070a7824 */ /* 0x000fe200078e00ff */
[----:B--2---:R-:W-:Y:S01]  /*0690*/  @!UP0 ULEA UR8, UR7, UR6, 0x18 ;  /* 0x0000000607088291 */ /* 0x004fe2000f8ec03f */
[----:B---3--:R-:W-:Y:S01]  /*06a0*/  IMAD.MOV R0, RZ, RZ, -R0 ;  /* 0x000000ffff007224 */ /* 0x008fe200078e0a00 */
[----:B------:R-:W-:-:S04]  /*06b0*/  @!UP1 UIADD3 UR6, -UR11, 0x100000, URZ ;  /* 0x001000000b069890 */ /* 0x000fc8000fffe13f */
[----:B------:R-:W-:Y:S02]  /*06c0*/  @!UP1 USHF.L.U32 UR7, UR6, 0xb, URZ ;  /* 0x0000000b06079899 */ /* 0x000fe4000800063f */
[----:B------:R-:W-:Y:S01]  /*06d0*/  @!UP1 USHF.L.U32 UR6, UR6, 0x1, URZ ;  /* 0x0000000106069899 */ /* 0x000fe2000800063f */
[----:B0-----:R-:W-:Y:S01]  /*06e0*/  IMAD.MOV R24, RZ, RZ, -R4 ;  /* 0x000000ffff187224 */ /* 0x001fe200078e0a04 */
[----:B------:R-:W-:Y:S01]  /*06f0*/  VOTEU.ALL UP0, P0 ;  /* 0x00000000003f7886 */ /* 0x000fe20000000000 */
[----:B------:R-:W-:Y:S01]  /*0700*/  LOP3.LUT R10, R7, 0xc, R10, 0x78, !PT ;  /* 0x0000000c070a7812 */ /* 0x000fe200078e780a */
[----:B-1----:R-:W-:Y:S01]  /*0710*/  IMAD R22, R9, R0, UR12 ;  /* 0x0000000c09167e24 */ /* 0x002fe2000f8e0200 */
[----:B------:R-:W-:Y:S01]  /*0720*/  ISETP.EQ.OR P1, PT, R17, RZ, !P1 ;  /* 0x000000ff1100720c */ /* 0x000fe20004f22670 */
[----:B----4-:R-:W-:Y:S01]  /*0730*/  @!UP1 ULEA UR9, UR10, UR9, 0x18 ;  /* 0x000000090a099291 */ /* 0x010fe2000f8ec03f */
[----:B------:R-:W-:Y:S01]  /*0740*/  IMAD R3, R25, R24, R12 ;  /* 0x0000001819037224 */ /* 0x000fe200078e020c */
[----:B------:R-:W-:Y:S01]  /*0750*/  VOTEU.ALL UP1, P0 ;  /* 0x00000000003f7886 */ /* 0x000fe20000020000 */
[----:B------:R-:W-:Y:S01]  /*0760*/  LOP3.LUT P0, RZ, R14, 0x7, RZ, 0xc0, !PT ;  /* 0x000000070eff7812 */ /* 0x000fe2000780c0ff */
[----:B------:R-:W0:Y:S02]  /*0770*/  FENCE.VIEW.ASYNC.S ;  /* 0x00000000000073c6 */ /* 0x000e240000000000 */
[----:B0-----:R0:W1:Y:S01]  /*0780*/  @!UP0 SYNCS.EXCH.64 URZ, [UR8+0x60], UR4 ;  /* 0x00006004083f85b2 */ /* 0x0010620008000100 */
[----:B------:R-:W-:-:S02]  /*0790*/  ISETP.EQ.AND P1, PT, R5, RZ, P1 ;  /* 0x000000ff0500720c */ /* 0x000fc40000f22270 */
[----:B------:R-:W-:Y:S02]  /*07a0*/  ISETP.NE.AND P3, PT, R3, R10, PT ;  /* 0x0000000a0300720c */ /* 0x000fe40003f65270 */
[----:B------:R-:W-:Y:S02]  /*07b0*/  ISETP.LT.U32.AND P0, PT, R10, 0x2, !P0 ;  /* 0x000000020a00780c */ /* 0x000fe40004701070 */
[----:B------:R-:W-:Y:S02]  /*07c0*/  ISETP.EQ.OR P3, PT, R22, RZ, !P3 ;  /* 0x000000ff1600720c */ /* 0x000fe40005f62670 */
[----:B------:R-:W-:Y:S02]  /*07d0*/  SEL R7, RZ, 0x1, !P1 ;  /* 0x00000001ff077807 */ /* 0x000fe40004800000 */
[----:B------:R-:W-:Y:S02]  /*07e0*/  R2UR UR15, R11 ;  /* 0x000000000b0f72ca */ /* 0x000fe400000e0000 */
[----:B------:R-:W-:-:S02]  /*07f0*/  PLOP3.LUT P0, PT, P0, P3, PT, 0x80, 0x0 ;  /* 0x000000000000781c */ /* 0x000fc40000707070 */
[----:B------:R-:W-:Y:S01]  /*0800*/  SEL R7, R7, 0x2, P5 ;  /* 0x0000000207077807 */ /* 0x000fe20002800000 */
[----:B------:R0:W2:Y:S01]  /*0810*/  @!UP1 SYNCS.EXCH.64 URZ, [UR8+0x68], UR4 ;  /* 0x00006804083f95b2 */ /* 0x0000a20008000100 */
[----:B------:R-:W-:Y:S01]  /*0820*/  NOP ;  /* 0x0000000000007918 */ /* 0x000fe20000000000 */
[----:B------:R0:W3:Y:S01]  /*0830*/  @!UP2 SYNCS.EXCH.64 URZ, [UR9+0x40], UR6 ;  /* 0x00004006093fa5b2 */ /* 0x0000e20008000100 */
[----:B------:R0:W4:Y:S01]  /*0840*/  @!UP3 SYNCS.EXCH.64 URZ, [UR9+0x48], UR6 ;  /* 0x00004806093fb5b2 */ /* 0x0001220008000100 */
[----:B------:R0:W0:Y:S01]  /*0850*/  @!UP4 SYNCS.EXCH.64 URZ, [UR9+0x50], UR6 ;  /* 0x00005006093fc5b2 */ /* 0x0000220008000100 */
[----:B------:R0:W0:Y:S01]  /*0860*/  @!UP5 SYNCS.EXCH.64 URZ, [UR9+0x58], UR6 ;  /* 0x00005806093fd5b2 */ /* 0x0000220008000100 */
[----:B------:R-:W-:Y:S01]  /*0870*/  NOP ;  /* 0x0000000000007918 */ /* 0x000fe20000000000 */
[----:B------:R-:W-:Y:S05]  /*0880*/  @!P4 BRA `(.L_x_3) ;  /* 0x000000000008c947 */ /* 0x000fea0003800000 */
[----:B01234-:R-:W-:Y:S01]  /*0890*/  UCGABAR_ARV ;  /* 0x00000000000079c7 */ /* 0x01ffe20008000000 */
[----:B------:R-:W-:Y:S05]  /*08a0*/  BRA `(.L_x_4) ;  /* 0x0000000000047947 */ /* 0x000fea0003800000 */
.L_x_3:
[----:B01234-:R-:W-:Y:S01]  /*08b0*/  NOP ;  /* 0x0000000000007918 */ /* 0x01ffe20000000000 */
.L_x_4:
[----:B------:R-:W-:Y:S01]  /*08c0*/  ULDC.64 UR4, c[0x0][0x598] ;  /* 0x0001660000047ab9 */ /* 0x000fe20000000a00 */
[----:B------:R-:W-:Y:S01]  /*08d0*/  ULDC.64 UR18, c[0x0][0x208] ;  /* 0x0000820000127ab9 */ /* 0x000fe20000000a00 */
[----:B------:R-:W-:-:S04]  /*08e0*/  ISETP.NE.U32.AND P1, PT, RZ, UR4, PT ;  /* 0x00000004ff007c0c */ /* 0x000fc8000bf25070 */
[----:B------:R-:W-:-:S13]  /*08f0*/  ISETP.NE.AND.EX P1, PT, RZ, UR5, PT, P1 ;  /* 0x00000005ff007c0c */ /* 0x000fda000bf25310 */
[----:B------:R-:W-:Y:S05]  /*0900*/  @!P1 BRA `(.L_x_5) ;  /* 0x00000000001c9947 */ /* 0x000fea0003800000 */
[----:B------:R-:W0:Y:S02]  /*0910*/  LDC.64 R2, c[0x0][0x598] ;  /* 0x00016600ff027b82 */ /* 0x000e240000000a00 */
[----:B0-----:R-:W2:Y:S02]  /*0920*/  LDG.E.64 R2, desc[UR18][R2.64] ;  /* 0x0000001202027981 */ /* 0x001ea4000c1e1b00 */
[----:B--2---:R-:W-:-:S04]  /*0930*/  ISETP.NE.U32.AND P1, PT, R2, RZ, PT ;  /* 0x000000ff0200720c */ /* 0x004fc80003f25070 */
[----:B------:R-:W-:-:S13]  /*0940*/  ISETP.NE.AND.EX P1, PT, R3, RZ, PT, P1 ;  /* 0x000000ff0300720c */ /* 0x000fda0003f25310 */
[----:B------:R-:W-:Y:S05]  /*0950*/  @!P1 BRA `(.L_x_5) ;  /* 0x0000000000089947 */ /* 0x000fea0003800000 */
[----:B------:R0:W5:Y:S01]  /*0960*/  LD.E R11, desc[UR18][R2.64] ;  /* 0x00000012020b7980 */ /* 0x000162000c101900 */
[----:B------:R-:W-:Y:S05]  /*0970*/  BRA `(.L_x_6) ;  /* 0x0000000000207947 */ /* 0x000fea0003800000 */
.L_x_5:
[----:B------:R-:W-:Y:S02]  /*0980*/  ULDC.64 UR4, c[0x0][0x588] ;  /* 0x0001620000047ab9 */ /* 0x000fe40000000a00 */
[----:B------:R-:W-:-:S04]  /*0990*/  ISETP.NE.U32.AND P1, PT, RZ, UR4, PT ;  /* 0x00000004ff007c0c */ /* 0x000fc8000bf25070 */
[----:B------:R-:W-:-:S13]  /*09a0*/  ISETP.NE.AND.EX P1, PT, RZ, UR5, PT, P1 ;  /* 0x00000005ff007c0c */ /* 0x000fda000bf25310 */
[----:B------:R-:W-:Y:S05]  /*09b0*/  @!P1 BRA `(.L_x_7) ;  /* 0x00000000000c9947 */ /* 0x000fea0003800000 */
[----:B------:R-:W0:Y:S02]  /*09c0*/  LDC.64 R2, c[0x0][0x588] ;  /* 0x00016200ff027b82 */ /* 0x000e240000000a00 */
[----:B0-----:R1:W5:Y:S01]  /*09d0*/  LDG.E R11, desc[UR18][R2.64] ;  /* 0x00000012020b7981 */ /* 0x001362000c1e1900 */
[----:B------:R-:W-:Y:S05]  /*09e0*/  BRA `(.L_x_6) ;  /* 0x0000000000047947 */ /* 0x000fea0003800000 */
.L_x_7:
[----:B------:R-:W2:Y:S02]  /*09f0*/  LDC R11, c[0x0][0x580] ;  /* 0x00016000ff0b7b82 */ /* 0x000ea40000000800 */
.L_x_6:
[----:B------:R-:W-:Y:S02]  /*0a00*/  ULDC.64 UR4, c[0x0][0x5a0] ;  /* 0x0001680000047ab9 */ /* 0x000fe40000000a00 */
[----:B------:R-:W-:-:S04]  /*0a10*/  ISETP.NE.U32.AND P1, PT, RZ, UR4, PT ;  /* 0x00000004ff007c0c */ /* 0x000fc8000bf25070 */
[----:B------:R-:W-:-:S13]  /*0a20*/  ISETP.NE.AND.EX P1, PT, RZ, UR5, PT, P1 ;  /* 0x00000005ff007c0c */ /* 0x000fda000bf25310 */
[----:B------:R-:W-:Y:S05]  /*0a30*/  @!P1 BRA `(.L_x_8) ;  /* 0x00000000001c9947 */ /* 0x000fea0003800000 */
[----:B01----:R-:W0:Y:S02]  /*0a40*/  LDC.64 R2, c[0x0][0x5a0] ;  /* 0x00016800ff027b82 */ /* 0x003e240000000a00 */
[----:B0-----:R-:W3:Y:S02]  /*0a50*/  LDG.E.64 R2, desc[UR18][R2.64] ;  /* 0x0000001202027981 */ /* 0x001ee4000c1e1b00 */
[----:B---3--:R-:W-:-:S04]  /*0a60*/  ISETP.NE.U32.AND P1, PT, R2, RZ, PT ;  /* 0x000000ff0200720c */ /* 0x008fc80003f25070 */
[----:B------:R-:W-:-:S13]  /*0a70*/  ISETP.NE.AND.EX P1, PT, R3, RZ, PT, P1 ;  /* 0x000000ff0300720c */ /* 0x000fda0003f25310 */
[----:B------:R-:W-:Y:S05]  /*0a80*/  @!P1 BRA `(.L_x_8) ;  /* 0x0000000000089947 */ /* 0x000fea0003800000 */
[----:B------:R0:W5:Y:S01]  /*0a90*/  LD.E R15, desc[UR18][R2.64] ;  /* 0x00000012020f7980 */ /* 0x000162000c101900 */
[----:B------:R-:W-:Y:S05]  /*0aa0*/  BRA `(.L_x_9) ;  /* 0x0000000000207947 */ /* 0x000fea0003800000 */
.L_x_8:
[----:B------:R-:W-:Y:S02]  /*0ab0*/  ULDC.64 UR4, c[0x0][0x590] ;  /* 0x0001640000047ab9 */ /* 0x000fe40000000a00 */
[----:B------:R-:W-:-:S04]  /*0ac0*/  ISETP.NE.U32.AND P1, PT, RZ, UR4, PT ;  /* 0x00000004ff007c0c */ /* 0x000fc8000bf25070 */
[----:B------:R-:W-:-:S13]  /*0ad0*/  ISETP.NE.AND.EX P1, PT, RZ, UR5, PT, P1 ;  /* 0x00000005ff007c0c */ /* 0x000fda000bf25310 */
[----:B------:R-:W-:Y:S05]  /*0ae0*/  @!P1 BRA `(.L_x_10) ;  /* 0x00000000000c9947 */ /* 0x000fea0003800000 */
[----:B01----:R-:W0:Y:S02]  /*0af0*/  LDC.64 R2, c[0x0][0x590] ;  /* 0x00016400ff027b82 */ /* 0x003e240000000a00 */
[----:B0-----:R1:W5:Y:S01]  /*0b00*/  LDG.E R15, desc[UR18][R2.64] ;  /* 0x00000012020f7981 */ /* 0x001362000c1e1900 */
[----:B------:R-:W-:Y:S05]  /*0b10*/  BRA `(.L_x_9) ;  /* 0x0000000000047947 */ /* 0x000fea0003800000 */
.L_x_10:
[----:B------:R-:W3:Y:S02]  /*0b20*/  LDC R15, c[0x0][0x584] ;  /* 0x00016100ff0f7b82 */ /* 0x000ee40000000800 */
.L_x_9:
[----:B------:R-:W4:Y:S01]  /*0b30*/  LDC R0, c[0x0][0x65c] ;  /* 0x00019700ff007b82 */ /* 0x000f220000000800 */
[----:B------:R-:W-:Y:S01]  /*0b40*/  ULDC UR8, c[0x0][0x28c] ;  /* 0x0000a30000087ab9 */ /* 0x000fe20000000800 */
[----:B------:R-:W-:Y:S01]  /*0b50*/  ISETP.NE.AND P1, PT, R5, 0x2, PT ;  /* 0x000000020500780c */ /* 0x000fe20003f25270 */
[----:B------:R-:W-:Y:S01]  /*0b60*/  UIADD3 UR8, UR8, 0x3f, URZ ;  /* 0x0000003f08087890 */ /* 0x000fe2000fffe03f */
[----:B------:R-:W-:Y:S01]  /*0b70*/  IMAD.U32 R4, RZ, RZ, UR12 ;  /* 0x0000000cff047e24 */ /* 0x000fe2000f8e00ff */
[----:B------:R-:W-:Y:S01]  /*0b80*/  UMOV UR4, URZ ;  /* 0x0000003f00047c82 */ /* 0x000fe20008000000 */
[----:B------:R-:W-:Y:S01]  /*0b90*/  UMOV UR5, URZ ;  /* 0x0000003f00057c82 */ /* 0x000fe20008000000 */
[----:B------:R-:W-:-:S04]  /*0ba0*/  USHF.R.S32.HI UR9, URZ, 0x1f, UR8 ;  /* 0x0000001f3f097899 */ /* 0x000fc80008011408 */
[----:B------:R-:W-:-:S04]  /*0bb0*/  ULEA.HI UR9, UR9, UR8, URZ, 0x6 ;  /* 0x0000000809097291 */ /* 0x000fc8000f8f303f */
[----:B------:R-:W-:Y:S01]  /*0bc0*/  USHF.R.S32.HI UR13, URZ, 0x6, UR9 ;  /* 0x000000063f0d7899 */ /* 0x000fe20008011409 */
[----:B----4-:R-:W-:-:S13]  /*0bd0*/  ISETP.NE.AND P3, PT, R0, 0x1, PT ;  /* 0x000000010000780c */ /* 0x010fda0003f65270 */
[----:B01----:R-:W0:Y:S01]  /*0be0*/  @P3 LDC R3, c[0x0][0x10] ;  /* 0x00000400ff033b82 */ /* 0x003e220000000800 */
[----:B------:R-:W-:Y:S02]  /*0bf0*/  @P3 IMAD.MOV.U32 R13, RZ, RZ, RZ ;  /* 0x000000ffff0d3224 */ /* 0x000fe400078e00ff */
[----:B------:R-:W-:-:S05]  /*0c00*/  @P3 IMAD.MOV.U32 R5, RZ, RZ, RZ ;  /* 0x000000ffff053224 */ /* 0x000fca00078e00ff */
[----:B------:R-:W1:Y:S01]  /*0c10*/  @!P3 LDC R9, c[0x0][0xc] ;  /* 0x00000300ff09bb82 */ /* 0x000e620000000800 */
[----:B------:R-:W-:Y:S01]  /*0c20*/  ULDC UR6, c[0x0][0xc] ;  /* 0x0000030000067ab9 */ /* 0x000fe20000000800 */
[----:B------:R-:W-:Y:S02]  /*0c30*/  ULDC UR7, c[0x0][0x10] ;  /* 0x0000040000077ab9 */ /* 0x000fe40000000800 */
[----:B------:R-:W-:-:S04]  /*0c40*/  UIMAD.WIDE.U32 UR6, UR6, UR7, URZ ;  /* 0x00000007060672a5 */ /* 0x000fc8000f8e003f */
[----:B------:R-:W4:Y:S01]  /*0c50*/  LDC R8, c[0x0][0x14] ;  /* 0x00000500ff087b82 */ /* 0x000f220000000800 */
[----:B0-----:R-:W-:-:S04]  /*0c60*/  @P3 IMAD.WIDE.U32 R2, R3, UR12, R12 ;  /* 0x0000000c03023c25 */ /* 0x001fc8000f8e000c */
[----:B------:R-:W-:Y:S02]  /*0c70*/  @P3 IMAD.IADD R3, R3, 0x1, R5 ;  /* 0x0000000103033824 */ /* 0x000fe400078e0205 */
[----:B------:R-:W-:Y:S02]  /*0c80*/  IMAD.MOV.U32 R5, RZ, RZ, RZ ;  /* 0x000000ffff057224 */ /* 0x000fe400078e00ff */
[----:B-1----:R-:W-:-:S04]  /*0c90*/  @!P3 IMAD.WIDE.U32 R4, R12, R9, R4 ;  /* 0x000000090c04b225 */ /* 0x002fc800078e0004 */
[----:B------:R-:W-:Y:S02]  /*0ca0*/  @!P3 IMAD.MOV.U32 R2, RZ, RZ, R4 ;  /* 0x000000ffff02b224 */ /* 0x000fe400078e0004 */
[C---:B----4-:R-:W-:Y:S02]  /*0cb0*/  IMAD R19, R8.reuse, UR7, RZ ;  /* 0x0000000708137c24 */ /* 0x050fe4000f8e02ff */
[----:B------:R-:W-:Y:S01]  /*0cc0*/  IMAD.WIDE.U32 R8, R8, UR6, RZ ;  /* 0x0000000608087c25 */ /* 0x000fe2000f8e00ff */
[----:B------:R-:W-:-:S03]  /*0cd0*/  ULDC.64 UR6, c[0x0][0x650] ;  /* 0x0001940000067ab9 */ /* 0x000fc60000000a00 */
[----:B------:R-:W-:Y:S02]  /*0ce0*/  @!P3 IMAD.MOV.U32 R3, RZ, RZ, R5 ;  /* 0x000000ffff03b224 */ /* 0x000fe400078e0005 */
[----:B------:R-:W-:Y:S01]  /*0cf0*/  IMAD.IADD R0, R9, 0x1, R19 ;  /* 0x0000000109007824 */ /* 0x000fe200078e0213 */
[----:B------:R-:W-:Y:S06]  /*0d00*/  @P1 BRA `(.L_x_11) ;  /* 0x0000000000201947 */ /* 0x000fec0003800000 */
[----:B------:R-:W-:Y:S01]  /*0d10*/  UISETP.GE.U32.AND UP0, UPT, UR13, 0x3, UPT ;  /* 0x000000030d00788c */ /* 0x000fe2000bf06070 */
[----:B------:R-:W-:Y:S01]  /*0d20*/  IADD3 R2, P1, R2, R8, RZ ;  /* 0x0000000802027210 */ /* 0x000fe20007f3e0ff */
[----:B------:R-:W-:-:S04]  /*0d30*/  UIMAD.WIDE.U32 UR4, UR13, -0x55555555, URZ ;  /* 0xaaaaaaab0d0478a5 */ /* 0x000fc8000f8e003f */
[----:B------:R-:W-:Y:S01]  /*0d40*/  USHF.R.U32.HI UR4, URZ, 0x1, UR5 ;  /* 0x000000013f047899 */ /* 0x000fe20008011605 */
[----:B------:R-:W-:Y:S02]  /*0d50*/  IMAD.X R3, R0, 0x1, R3, P1 ;  /* 0x0000000100037824 */ /* 0x000fe400008e0603 */
[----:B------:R-:W-:Y:S02]  /*0d60*/  UMOV UR5, URZ ;  /* 0x0000003f00057c82 */ /* 0x000fe40008000000 */
[----:B------:R-:W-:Y:S02]  /*0d70*/  @UP0 ULOP3.LUT UR5, UR4, 0x1, URZ, 0xc0, !UPT ;  /* 0x0000000104050892 */ /* 0x000fe4000f8ec03f */
[----:B------:R-:W-:-:S12]  /*0d80*/  UIMAD UR4, UR4, -0x3, UR13 ;  /* 0xfffffffd040478a4 */ /* 0x000fd8000f8e020d */
.L_x_11:
[----:B------:R-:W-:Y:S01]  /*0d90*/  ISETP.GE.U32.AND P1, PT, R2, UR6, PT ;  /* 0x0000000602007c0c */ /* 0x000fe2000bf26070 */
[----:B------:R-:W-:Y:S01]  /*0da0*/  IMAD.MOV.U32 R6, RZ, RZ, -0x1 ;  /* 0xffffffffff067424 */ /* 0x000fe200078e00ff */
[----:B------:R-:W-:Y:S01]  /*0db0*/  PRMT R18, RZ, 0x7610, R18 ;  /* 0x00007610ff127816 */ /* 0x000fe20000000012 */
[----:B------:R-:W-:Y:S01]  /*0dc0*/  IMAD.MOV.U32 R5, RZ, RZ, -0x1 ;  /* 0xffffffffff057424 */ /* 0x000fe200078e00ff */
[----:B------:R-:W-:Y:S01]  /*0dd0*/  ISETP.GE.U32.AND.EX P1, PT, R3, UR7, PT, P1 ;  /* 0x0000000703007c0c */ /* 0x000fe2000bf26110 */
[----:B------:R-:W-:-:S12]  /*0de0*/  IMAD.MOV.U32 R4, RZ, RZ, -0x1 ;  /* 0xffffffffff047424 */ /* 0x000fd800078e00ff */
[----:B------:R-:W-:Y:S05]  /*0df0*/  @P1 BRA `(.L_x_12) ;  /* 0x0000000400241947 */ /* 0x000fea0003800000 */
[----:B------:R-:W0:Y:S01]  /*0e00*/  LDC.64 R28, c[0x0][0x628] ;  /* 0x00018a00ff1c7b82 */ /* 0x000e220000000a00 */
[----:B------:R-:W-:Y:S02]  /*0e10*/  IMAD.MOV.U32 R4, RZ, RZ, R2 ;  /* 0x000000ffff047224 */ /* 0x000fe400078e0002 */
[----:B------:R-:W-:-:S05]  /*0e20*/  IMAD.MOV.U32 R5, RZ, RZ, R3 ;  /* 0x000000ffff057224 */ /* 0x000fca00078e0003 */
[----:B------:R-:W1:Y:S08]  /*0e30*/  LDC R6, c[0x0][0x630] ;  /* 0x00018c00ff067b82 */ /* 0x000e700000000800 */
[----:B------:R-:W4:Y:S01]  /*0e40*/  LDC.64 R30, c[0x0][0x620] ;  /* 0x00018800ff1e7b82 */ /* 0x000f220000000a00 */
[----:B0-----:R-:W-:-:S04]  /*0e50*/  ISETP.NE.U32.AND P1, PT, R28, RZ, PT ;  /* 0x000000ff1c00720c */ /* 0x001fc80003f25070 */
[----:B------:R-:W-:-:S13]  /*0e60*/  ISETP.NE.AND.EX P1, PT, R29, RZ, PT, P1 ;  /* 0x000000ff1d00720c */ /* 0x000fda0003f25310 */
[----:B-1--4-:R-:W-:Y:S05]  /*0e70*/  @!P1 BRA `(.L_x_13) ;  /* 0x0000000000289947 */ /* 0x012fea0003800000 */
[----:B------:R-:W0:Y:S02]  /*0e80*/  LDC R21, c[0x0][0x634] ;  /* 0x00018d00ff157b82 */ /* 0x000e240000000800 */
[----:B0-----:R-:W-:-:S05]  /*0e90*/  IADD3 R21, P1, R2, R21, RZ ;  /* 0x0000001502157210 */ /* 0x001fca0007f3e0ff */
[----:B------:R-:W-:-:S04]  /*0ea0*/  IMAD.X R27, RZ, RZ, R3, P1 ;  /* 0x000000ffff1b7224 */ /* 0x000fc800008e0603 */
[----:B------:R-:W-:-:S04]  /*0eb0*/  IMAD.WIDE.U32 R4, R27, R28, RZ ;  /* 0x0000001c1b047225 */ /* 0x000fc800078e00ff */
[----:B------:R-:W-:-:S04]  /*0ec0*/  IMAD.WIDE.U32 R18, P1, R21, R29, R4 ;  /* 0x0000001d15127225 */ /* 0x000fc80007820004 */
[----:B------:R-:W-:-:S04]  /*0ed0*/  IMAD.WIDE.U32 R4, R21, R28, RZ ;  /* 0x0000001c15047225 */ /* 0x000fc800078e00ff */
[----:B------:R-:W-:Y:S01]  /*0ee0*/  IMAD.X R21, RZ, RZ, RZ, P1 ;  /* 0x000000ffff157224 */ /* 0x000fe200008e06ff */
[----:B------:R-:W-:Y:S01]  /*0ef0*/  IADD3 RZ, P1, R5, R18, RZ ;  /* 0x0000001205ff7210 */ /* 0x000fe20007f3e0ff */
[----:B------:R-:W-:-:S04]  /*0f00*/  IMAD.MOV.U32 R20, RZ, RZ, R19 ;  /* 0x000000ffff147224 */ /* 0x000fc800078e0013 */
[----:B------:R-:W-:-:S08]  /*0f10*/  IMAD.WIDE.U32.X R4, R27, R29, R20, P1 ;  /* 0x0000001d1b047225 */ /* 0x000fd000008e0414 */
.L_x_13:
[----:B------:R-:W0:Y:S01]  /*0f20*/  LDC.64 R32, c[0x0][0x640] ;  /* 0x00019000ff207b82 */ /* 0x000e220000000a00 */
[-CC-:B------:R-:W-:Y:S01]  /*0f30*/  SHF.R.U64 R34, R4, R6.reuse, R5.reuse ;  /* 0x0000000604227219 */ /* 0x180fe20000001205 */
[----:B------:R-:W-:Y:S01]  /*0f40*/  IMAD.MOV.U32 R37, RZ, RZ, 0x1 ;  /* 0x00000001ff257424 */ /* 0x000fe200078e00ff */
[----:B------:R-:W-:Y:S02]  /*0f50*/  SHF.R.U32.HI R4, RZ, R6, R5 ;  /* 0x00000006ff047219 */ /* 0x000fe40000011605 */
[----:B------:R-:W-:-:S03]  /*0f60*/  IADD3 R19, P1, RZ, -R34, RZ ;  /* 0x80000022ff137210 */ /* 0x000fc60007f3e0ff */
[----:B------:R-:W1:Y:S02]  /*0f70*/  LDC R18, c[0x0][0x618] ;  /* 0x00018600ff127b82 */ /* 0x000e640000000800 */
[----:B------:R-:W-:-:S04]  /*0f80*/  IMAD.X R5, RZ, RZ, ~R4, P1 ;  /* 0x000000ffff057224 */ /* 0x000fc800008e0e04 */
[-C--:B------:R-:W-:Y:S02]  /*0f90*/  IMAD R6, R5, R30.reuse, RZ ;  /* 0x0000001e05067224 */ /* 0x080fe400078e02ff */
[----:B------:R-:W4:Y:S01]  /*0fa0*/  LDC R21, c[0x0][0x608] ;  /* 0x00018200ff157b82 */ /* 0x000f220000000800 */
[----:B------:R-:W-:-:S04]  /*0fb0*/  IMAD.WIDE.U32 R4, R19, R30, R2 ;  /* 0x0000001e13047225 */ /* 0x000fc800078e0002 */
[----:B------:R-:W-:-:S03]  /*0fc0*/  IMAD R19, R19, R31, R6 ;  /* 0x0000001f13137224 */ /* 0x000fc600078e0206 */
[----:B------:R-:W2:Y:S01]  /*0fd0*/  LDC R26, c[0x0][0x658] ;  /* 0x00019600ff1a7b82 */ /* 0x000ea20000000800 */
[----:B------:R-:W-:Y:S01]  /*0fe0*/  IMAD.IADD R5, R5, 0x1, R19 ;  /* 0x0000000105057824 */ /* 0x000fe200078e0213 */
[----:B0-----:R-:W-:Y:S01]  /*0ff0*/  ISETP.NE.U32.AND P1, PT, R32, RZ, PT ;  /* 0x000000ff2000720c */ /* 0x001fe20003f25070 */
[----:B------:R-:W-:-:S03]  /*1000*/  IMAD.MOV.U32 R19, RZ, RZ, -0x1 ;  /* 0xffffffffff137424 */ /* 0x000fc600078e00ff */
[----:B------:R-:W-:Y:S02]  /*1010*/  ISETP.NE.AND.EX P1, PT, R33, RZ, PT, P1 ;  /* 0x000000ff2100720c */ /* 0x000fe40003f25310 */
[----:B------:R-:W0:Y:S01]  /*1020*/  LDC R31, c[0x0][0x600] ;  /* 0x00018000ff1f7b82 */ /* 0x000e220000000800 */
[-CC-:B-1----:R-:W-:Y:S02]  /*1030*/  SHF.R.U64 R29, R4, R18.reuse, R5.reuse ;  /* 0x00000012041d7219 */ /* 0x182fe40000001205 */
[----:B------:R-:W-:-:S05]  /*1040*/  SHF.R.U32.HI R4, RZ, R18, R5 ;  /* 0x00000012ff047219 */ /* 0x000fca0000011605 */
[----:B------:R-:W1:Y:S01]  /*1050*/  LDC R28, c[0x0][0x648] ;  /* 0x00019200ff1c7b82 */ /* 0x000e620000000800 */
[-CC-:B----4-:R-:W-:Y:S02]  /*1060*/  SHF.R.U64 R39, R29, R21.reuse, R4.reuse ;  /* 0x000000151d277219 */ /* 0x190fe40000001204 */
[----:B------:R-:W-:-:S05]  /*1070*/  SHF.R.U32.HI R5, RZ, R21, R4 ;  /* 0x00000015ff057219 */ /* 0x000fca0000011604 */
[----:B------:R-:W4:Y:S01]  /*1080*/  LDC R35, c[0x0][0x638] ;  /* 0x00018e00ff237b82 */ /* 0x000f220000000800 */
[-C--:B--2---:R-:W-:Y:S02]  /*1090*/  SHF.L.U32 R4, R19, R26.reuse, RZ ;  /* 0x0000001a13047219 */ /* 0x084fe400000006ff */
[--C-:B------:R-:W-:Y:S02]  /*10a0*/  SHF.R.U64 R36, R39, R26, R5.reuse ;  /* 0x0000001a27247219 */ /* 0x100fe40000001205 */
[----:B------:R-:W-:Y:S02]  /*10b0*/  LOP3.LUT R6, RZ, R4, RZ, 0x33, !PT ;  /* 0x00000004ff067212 */ /* 0x000fe400078e33ff */
[----:B------:R-:W-:Y:S01]  /*10c0*/  SHF.R.U32.HI R5, RZ, R26, R5 ;  /* 0x0000001aff057219 */ /* 0x000fe20000011605 */
[----:B------:R-:W2:Y:S01]  /*10d0*/  LDC R30, c[0x0][0x610] ;  /* 0x00018400ff1e7b82 */ /* 0x000ea20000000800 */
[----:B------:R-:W-:Y:S01]  /*10e0*/  IMAD.MOV.U32 R4, RZ, RZ, R36 ;  /* 0x000000ffff047224 */ /* 0x000fe200078e0024 */
[----:B------:R-:W-:Y:S06]  /*10f0*/  @!P1 BRA `(.L_x_14) ;  /* 0x0000000000289947 */ /* 0x000fec0003800000 */
[----:B------:R-:W3:Y:S02]  /*1100*/  LDC R21, c[0x0][0x64c] ;  /* 0x00019300ff157b82 */ /* 0x000ee40000000800 */
[----:B---3--:R-:W-:-:S05]  /*1110*/  IADD3 R21, P1, R36, R21, RZ ;  /* 0x0000001524157210 */ /* 0x008fca0007f3e0ff */
        /* <DEDUP_REMOVED lines=8> */
.L_x_14:
[----:B-1----:R-:W-:Y:S01]  /*11a0*/  SHF.R.U64 R13, R4, R28, R5 ;  /* 0x0000001c040d7219 */ /* 0x002fe20000001205 */
[----:B------:R-:W-:Y:S01]  /*11b0*/  @P3 IMAD R22, R25, R24, R12 ;  /* 0x0000001819163224 */ /* 0x000fe200078e020c */
[----:B------:R-:W-:Y:S02]  /*11c0*/  SHF.L.U32 R4, R37, R26, RZ ;  /* 0x0000001a25047219 */ /* 0x000fe400000006ff */
[----:B------:R-:W-:Y:S01]  /*11d0*/  LOP3.LUT R5, R39, R6, RZ, 0xc0, !PT ;  /* 0x0000000627057212 */ /* 0x000fe200078ec0ff */
[----:B0-----:R-:W-:Y:S02]  /*11e0*/  VIADD R6, R31, 0xffffffff ;  /* 0xffffffff1f067836 */ /* 0x001fe40000000000 */
[----:B------:R-:W-:Y:S02]  /*11f0*/  IMAD.MOV R18, RZ, RZ, -R13 ;  /* 0x000000ffff127224 */ /* 0x000fe400078e0a0d */
[----:B------:R-:W-:Y:S01]  /*1200*/  IMAD R5, R4, R13, R5 ;  /* 0x0000000d04057224 */ /* 0x000fe200078e0205 */
[----:B------:R-:W-:Y:S01]  /*1210*/  LOP3.LUT R13, R29, R6, RZ, 0xc0, !PT ;  /* 0x000000061d0d7212 */ /* 0x000fe200078ec0ff */
[----:B----4-:R-:W-:-:S02]  /*1220*/  IMAD R4, R18, R35, R36 ;  /* 0x0000002312047224 */ /* 0x010fc400078e0224 */
[----:B--2---:R-:W-:Y:S02]  /*1230*/  IMAD R6, R5, R30, R22 ;  /* 0x0000001e05067224 */ /* 0x004fe400078e0216 */
[----:B------:R-:W-:Y:S02]  /*1240*/  IMAD R13, R4, R31, R13 ;  /* 0x0000001f040d7224 */ /* 0x000fe400078e020d */
[----:B------:R-:W-:Y:S02]  /*1250*/  IMAD.MOV.U32 R18, RZ, RZ, 0x1 ;  /* 0x00000001ff127424 */ /* 0x000fe400078e00ff */
[----:B------:R-:W-:Y:S01]  /*1260*/  IMAD.MOV.U32 R4, RZ, RZ, R34 ;  /* 0x000000ffff047224 */ /* 0x000fe200078e0022 */
[----:B------:R-:W-:Y:S02]  /*1270*/  SEL R5, R13, R6, !P3 ;  /* 0x000000060d057207 */ /* 0x000fe40005800000 */
[----:B------:R-:W-:-:S07]  /*1280*/  SEL R6, R6, R13, !P3 ;  /* 0x0000000d06067207 */ /* 0x000fce0005800000 */
.L_x_12:
[----:B------:R-:W-:Y:S05]  /*1290*/  @!P4 BRA `(.L_x_15) ;  /* 0x00000000000cc947 */ /* 0x000fea0003800000 */
[----:B------:R-:W-:Y:S01]  /*12a0*/  UCGABAR_WAIT ;  /* 0x0000000000007dc7 */ /* 0x000fe20008000000 */
[----:B------:R-:W-:Y:S01]  /*12b0*/  CCTL.IVALL ;  /* 0x00000000ff00798f */ /* 0x000fe20002000000 */
[----:B------:R-:W-:Y:S05]  /*12c0*/  BRA `(.L_x_16) ;  /* 0x0000000000047947 */ /* 0x000fea0003800000 */
.L_x_15:
[----:B------:R-:W-:Y:S06]  /*12d0*/  BAR.SYNC.DEFER_BLOCKING 0x0 ;  /* 0x0000000000007b1d */ /* 0x000fec0000010000 */
.L_x_16:
[----:B------:R-:W-:Y:S05]  /*12e0*/  @!P2 BRA `(.L_x_17) ;  /* 0x0000006c0060a947 */ /* 0x000fea0003800000 */
[----:B------:R-:W-:-:S13]  /*12f0*/  ISETP.GT.U32.AND P1, PT, R38, 0x1, PT ;  /* 0x000000012600780c */ /* 0x000fda0003f24070 */
[----:B------:R-:W-:Y:S05]  /*1300*/  @P1 EXIT ;  /* 0x000000000000194d */ /* 0x000fea0003800000 */
.L_x_18:
[----:B------:R-:W-:-:S08]  /*1310*/  NOP ;  /* 0x0000000000007918 */ /* 0x000fd00000000000 */
[----:B------:R-:W0:Y:S02]  /*1320*/  USETMAXREG.TRY_ALLOC.CTAPOOL UP0, 0xe8 ;  /* 0x000000e8000079c8 */ /* 0x000e240008000600 */
[----:B0-----:R-:W-:-:S13]  /*1330*/  PLOP3.LUT P1, PT, PT, PT, UP0, 0x80, 0x0 ;  /* 0x000000000000781c */ /* 0x001fda0003f2f008 */
[----:B------:R-:W-:Y:S05]  /*1340*/  @!P1 BRA `(.L_x_18) ;  /* 0xfffffffc00f09947 */ /* 0x000fea000383ffff */
[----:B------:R-:W-:-:S13]  /*1350*/  LOP3.LUT P1, RZ, R18, 0xff, RZ, 0xc0, !PT ;  /* 0x000000ff12ff7812 */ /* 0x000fda000782c0ff */
[----:B------:R-:W-:Y:S05]  /*1360*/  @!P1 EXIT ;  /* 0x000000000000994d */ /* 0x000fea0003800000 */
[----:B------:R-:W0:Y:S01]  /*1370*/  S2UR UR6, SR_CgaCtaId ;  /* 0x00000000000679c3 */ /* 0x000e220000008800 */
[CC--:B------:R-:W-:Y:S01]  /*1380*/  LEA.HI R13, R23.reuse, R14.reuse, RZ, 0x2 ;  /* 0x0000000e170d7211 */ /* 0x0c0fe200078f10ff */
[----:B------:R-:W-:Y:S01]  /*1390*/  UIADD3 UR7, UR15, -0x1, URZ ;  /* 0xffffffff0f077890 */ /* 0x000fe2000fffe03f */
[----:B------:R-:W-:Y:S01]  /*13a0*/  LEA.HI R23, R23, R14, RZ, 0x5 ;  /* 0x0000000e17177211 */ /* 0x000fe200078f28ff */
[----:B------:R-:W-:Y:S01]  /*13b0*/  UMOV UR12, 0x400 ;  /* 0x00000400000c7882 */ /* 0x000fe20000000000 */
[--C-:B------:R-:W-:Y:S01]  /*13c0*/  SHF.R.S32.HI R12, RZ, 0x2, R13.reuse ;  /* 0x00000002ff0c7819 */ /* 0x100fe2000001140d */
[----:B------:R-:W-:Y:S01]  /*13d0*/  UISETP.LT.AND UP0, UPT, UR13, 0x1, UPT ;  /* 0x000000010d00788c */ /* 0x000fe2000bf01270 */
[----:B------:R-:W-:Y:S01]  /*13e0*/  SHF.R.S32.HI R17, RZ, 0x1f, R13 ;  /* 0x0000001fff117819 */ /* 0x000fe2000001140d */
[----:B------:R-:W-:Y:S01]  /*13f0*/  USHF.L.U32 UR20, UR13, 0x1, URZ ;  /* 0x000000010d147899 */ /* 0x000fe2000800063f */
[----:B------:R-:W-:Y:S01]  /*1400*/  SHF.R.S32.HI R23, RZ, 0x5, R23 ;  /* 0x00000005ff177819 */ /* 0x000fe20000011417 */
[----:B------:R-:W-:Y:S01]  /*1410*/  USEL UR14, UR13, 0x1, UP0 ;  /* 0x000000010d0e7887 */ /* 0x000fe20008000000 */
[----:B------:R-:W-:Y:S01]  /*1420*/  LEA.HI R17, R17, R12, RZ, 0x3 ;  /* 0x0000000c11117211 */ /* 0x000fe200078f18ff */
[----:B------:R-:W-:Y:S01]  /*1430*/  UISETP.NE.AND UP0, UPT, UR7, URZ, UPT ;  /* 0x0000003f0700728c */ /* 0x000fe2000bf05270 */
[----:B------:R-:W-:Y:S01]  /*1440*/  LOP3.LUT R149, R7, 0x1, RZ, 0xfc, !PT ;  /* 0x0000000107957812 */ /* 0x000fe200078efcff */
[----:B------:R-:W-:Y:S01]  /*1450*/  UIADD3 UR14, -UR14, UR13, URZ ;  /* 0x0000000d0e0e7290 */ /* 0x000fe2000fffe13f */
[----:B------:R-:W-:-:S05]  /*1460*/  LOP3.LUT R17, R17, 0xfffffff8, RZ, 0xc0, !PT ;  /* 0xfffffff811117812 */ /* 0x000fca00078ec0ff */
[----:B------:R-:W-:Y:S01]  /*1470*/  IMAD.IADD R12, R12, 0x1, -R17 ;  /* 0x000000010c0c7824 */ /* 0x000fe200078e0a11 */
[----:B------:R-:W-:Y:S01]  /*1480*/  LOP3.LUT R17, R13, 0xfffffffc, RZ, 0xc0, !PT ;  /* 0xfffffffc0d117812 */ /* 0x000fe200078ec0ff */
[----:B0-----:R-:W-:-:S03]  /*1490*/  ULEA UR12, UR6, UR12, 0x18 ;  /* 0x0000000c060c7291 */ /* 0x001fc6000f8ec03f */
[--C-:B------:R-:W-:Y:S01]  /*14a0*/  SHF.R.S32.HI R13, RZ, 0x1f, R12.reuse ;  /* 0x0000001fff0d7819 */ /* 0x100fe2000001140c */
[----:B------:R-:W-:Y:S01]  /*14b0*/  USHF.L.U32 UR6, UR7, 0x3, URZ ;  /* 0x0000000307067899 */ /* 0x000fe2000800063f */
[C-C-:B------:R-:W-:Y:S01]  /*14c0*/  IMAD R16, R23.reuse, -0x10, -R12.reuse ;  /* 0xfffffff017107824 */ /* 0x140fe200078e0a0c */
[----:B------:R-:W-:Y:S01]  /*14d0*/  USEL UR7, URZ, 0x1, UP0 ;  /* 0x000000013f077887 */ /* 0x000fe20008000000 */
[----:B------:R-:W-:Y:S01]  /*14e0*/  IMAD.IADD R14, R14, 0x1, -R17 ;  /* 0x000000010e0e7824 */ /* 0x000fe200078e0a11 */
[----:B------:R-:W-:Y:S01]  /*14f0*/  ULOP3.LUT UR6, UR6, 0x8, URZ, 0xc0, !UPT ;  /* 0x0000000806067892 */ /* 0x000fe2000f8ec03f */
[----:B------:R-:W-:Y:S01]  /*1500*/  IMAD.WIDE R12, R23, 0x10, R12 ;  /* 0x00000010170c7825 */ /* 0x000fe200078e020c */
[----:B------:R-:W-:Y:S02]  /*1510*/  UIADD3 UR21, UR12, 0x40, URZ ;  /* 0x000000400c157890 */ /* 0x000fe4000fffe03f */
[----:B------:R-:W-:Y:S01]  /*1520*/  ULOP3.LUT UR22, UR6, 0x8, URZ, 0x3c, !UPT ;  /* 0x0000000806167892 */ /* 0x000fe2000f8e3c3f */
[----:B------:R-:W-:Y:S01]  /*1530*/  IMAD.U32 R150, RZ, RZ, UR7 ;  /* 0x00000007ff967e24 */ /* 0x000fe2000f8e00ff */
[----:B------:R-:W-:-:S02]  /*1540*/  ULOP3.LUT UR16, UR6, 0x18, URZ, 0x3c, !UPT ;  /* 0x0000001806107892 */ /* 0x000fc4000f8e3c3f */
[----:B------:R-:W-:Y:S01]  /*1550*/  ULEA UR15, UR15, UR21, 0x3 ;  /* 0x000000150f0f7291 */ /* 0x000fe2000f8e183f */
[----:B------:R-:W-:Y:S02]  /*1560*/  ULDC UR6, c[0x0][0x284] ;  /* 0x0000a10000067ab9 */ /* 0x000fe40000000800 */
[----:B------:R-:W-:-:S09]  /*1570*/  VIADD R16, R16, UR6 ;  /* 0x0000000610107c36 */ /* 0x000fd20008000000 */
.L_x_173:
[----:B------:R-:W-:Y:S01]  /*1580*/  SHF.L.U32 R17, R150, 0x1f, RZ ;  /* 0x0000001f96117819 */ /* 0x000fe200000006ff */
[----:B------:R-:W0:Y:S01]  /*1590*/  LDC R18, c[0x0][0x28c] ;  /* 0x0000a300ff127b82 */ /* 0x000e220000000800 */
[----:B------:R-:W-:Y:S01]  /*15a0*/  UMOV UR6, URZ ;  /* 0x0000003f00067c82 */ /* 0x000fe20008000000 */
[----:B------:R-:W-:Y:S01]  /*15b0*/  UMOV UR17, UR4 ;  /* 0x0000000400117c82 */ /* 0x000fe20008000000 */
[----:B-1----:R-:W1:Y:S01]  /*15c0*/  SYNCS.PHASECHK.TRANS64.TRYWAIT P1, [UR15+-0x8], R17 ;  /* 0xfffff811ff0075a7 */ /* 0x002e62000802014f */
[----:B0-----:R-:W-:Y:S01]  /*15d0*/  ISETP.GE.AND P2, PT, R18, 0x1, PT ;  /* 0x000000011200780c */ /* 0x001fe20003f46270 */
[----:B-1-34-:R-:W-:-:S12]  /*15e0*/  @!P1 BRA `(.L_x_19) ;  /* 0x0000007800789947 */ /* 0x01afd80003800000 */
.L_x_194:
[----:B------:R-:W-:Y:S01]  /*15f0*/  UMOV UR7, URZ ;  /* 0x0000003f00077c82 */ /* 0x000fe20008000000 */
[----:B------:R-:W-:Y:S01]  /*1600*/  UMOV UR8, URZ ;  /* 0x0000003f00087c82 */ /* 0x000fe20008000000 */
[----:B------:R-:W-:Y:S02]  /*1610*/  CS2R R88, SRZ ;  /* 0x0000000000587805 */ /* 0x000fe4000001ff00 */
[----:B------:R-:W-:Y:S01]  /*1620*/  CS2R R22, SRZ ;  /* 0x0000000000167805 */ /* 0x000fe2000001ff00 */
[----:B0-----:R-:W-:Y:S01]  /*1630*/  IMAD.MOV.U32 R17, RZ, RZ, RZ ;  /* 0x000000ffff117224 */ /* 0x001fe200078e00ff */
[----:B------:R-:W-:Y:S02]  /*1640*/  CS2R R90, SRZ ;  /* 0x00000000005a7805 */ /* 0x000fe4000001ff00 */
[----:B------:R-:W-:Y:S02]  /*1650*/  CS2R R92, SRZ ;  /* 0x00000000005c7805 */ /* 0x000fe4000001ff00 */
[----:B------:R-:W-:-:S02]  /*1660*/  CS2R R94, SRZ ;  /* 0x00000000005e7805 */ /* 0x000fc4000001ff00 */
[----:B------:R-:W-:Y:S02]  /*1670*/  CS2R R96, SRZ ;  /* 0x0000000000607805 */ /* 0x000fe4000001ff00 */
[----:B------:R-:W-:Y:S02]  /*1680*/  CS2R R98, SRZ ;  /* 0x0000000000627805 */ /* 0x000fe4000001ff00 */
[----:B------:R-:W-:Y:S02]  /*1690*/  CS2R R100, SRZ ;  /* 0x0000000000647805 */ /* 0x000fe4000001ff00 */
        /* <DEDUP_REMOVED lines=22> */
[----:B------:R-:W-:Y:S01]  /*1800*/  CS2R R146, SRZ ;  /* 0x0000000000927805 */ /* 0x000fe2000001ff00 */
[----:B------:R-:W-:Y:S01]  /*1810*/  IMAD.MOV.U32 R148, RZ, RZ, RZ ;  /* 0x000000ffff947224 */ /* 0x000fe200078e00ff */
[----:B------:R-:W-:Y:S01]  /*1820*/  CS2R R24, SRZ ;  /* 0x0000000000187805 */ /* 0x000fe2000001ff00 */
[----:B------:R-:W-:Y:S01]  /*1830*/  IMAD.U32 R151, RZ, RZ, UR5 ;  /* 0x00000005ff977e24 */ /* 0x000fe2000f8e00ff */
        /* <DEDUP_REMOVED lines=30> */
[----:B------:R-:W-:Y:S01]  /*1a20*/  CS2R R86, SRZ ;  /* 0x0000000000567805 */ /* 0x000fe2000001ff00 */
[----:B------:R-:W-:Y:S06]  /*1a30*/  @!P2 BRA `(.L_x_20) ;  /* 0x00000008003ca947 */ /* 0x000fec0003800000 */
[----:B------:R-:W-:-:S13]  /*1a40*/  ISETP.NE.AND P2, PT, R149, 0x3, PT ;  /* 0x000000039500780c */ /* 0x000fda0003f45270 */
[----:B------:R-:W-:Y:S05]  /*1a50*/  @!P2 BRA `(.L_x_21) ;  /* 0x000000000004a947 */ /* 0x000fea0003800000 */
[----:B------:R-:W-:Y:S01]  /*1a60*/  BPT.TRAP 0x1 ;  /* 0x000000040000795c */ /* 0x000fe20000300000 */
.L_x_21:
[----:B------:R-:W-:Y:S01]  /*1a70*/  ULEA UR6, UR4, UR12, 0x3 ;  /* 0x0000000c04067291 */ /* 0x000fe2000f8e183f */
[----:B------:R-:W-:-:S05]  /*1a80*/  IMAD.U32 R17, RZ, RZ, UR5 ;  /* 0x00000005ff117e24 */ /* 0x000fca000f8e00ff */
[----:B------:R-:W-:-:S04]  /*1a90*/  SHF.L.U32 R17, R17, 0x1f, RZ ;  /* 0x0000001f11117819 */ /* 0x000fc800000006ff */
[----:B------:R0:W1:Y:S01]  /*1aa0*/  SYNCS.PHASECHK.TRANS64.TRYWAIT P1, [UR6], R17 ;  /* 0x00000011ff0075a7 */ /* 0x0000620008020146 */
[----:B------:R-:W-:Y:S05]  /*1ab0*/  @!P2 BRA `(.L_x_22) ;  /* 0x000000000004a947 */ /* 0x000fea0003800000 */
[----:B------:R-:W-:Y:S01]  /*1ac0*/  BPT.TRAP 0x1 ;  /* 0x000000040000795c */ /* 0x000fe20000300000 */
.L_x_22:
[----:B-1----:R-:W-:Y:S05]  /*1ad0*/  @P1 BRA `(.L_x_23) ;  /* 0x0000000000081947 */ /* 0x002fea0003800000 */
[----:B------:R-:W1:Y:S02]  /*1ae0*/  SYNCS.PHASECHK.TRANS64.TRYWAIT P1, [UR6], R17 ;  /* 0x00000011ff0075a7 */ /* 0x000e640008020146 */
[----:B-1----:R-:W-:Y:S05]  /*1af0*/  @!P1 BRA `(.L_x_24) ;  /* 0x00000074004c9947 */ /* 0x002fea0003800000 */
.L_x_23:
[----:B------:R-:W-:Y:S01]  /*1b00*/  UIADD3 UR6, UR12, 0x100, URZ ;  /* 0x000001000c067890 */ /* 0x000fe2000fffe03f */
[----:B------:R-:W-:Y:S01]  /*1b10*/  WARPGROUP.ARRIVE ;  /* 0x00000000000079c5 */ /* 0x000fe20000000000 */
[----:B------:R-:W-:Y:S01]  /*1b20*/  UIADD3 UR7, UR12, 0x3100, URZ ;  /* 0x000031000c077890 */ /* 0x000fe2000fffe03f */
[----:B------:R-:W-:Y:S01]  /*1b30*/  CS2R R88, SRZ ;  /* 0x0000000000587805 */ /* 0x000fe2000001ff00 */
[----:B------:R-:W-:Y:S01]  /*1b40*/  USHF.R.U32.HI UR6, URZ, 0x4, UR6 ;  /* 0x000000043f067899 */ /* 0x000fe20008011606 */
[----:B------:R-:W-:Y:S01]  /*1b50*/  CS2R R22, SRZ ;  /* 0x0000000000167805 */ /* 0x000fe2000001ff00 */
[----:B------:R-:W-:Y:S01]  /*1b60*/  USHF.R.U32.HI UR7, URZ, 0x4, UR7 ;  /* 0x000000043f077899 */ /* 0x000fe20008011607 */
[----:B01----:R-:W-:Y:S01]  /*1b70*/  IMAD.MOV.U32 R17, RZ, RZ, RZ ;  /* 0x000000ffff117224 */ /* 0x003fe200078e00ff */
[----:B------:R-:W-:Y:S01]  /*1b80*/  ULOP3.LUT UR6, UR6, 0x3fff, URZ, 0xc0, !UPT ;  /* 0x00003fff06067892 */ /* 0x000fe2000f8ec03f */
[----:B------:R-:W-:Y:S01]  /*1b90*/  CS2R R90, SRZ ;  /* 0x00000000005a7805 */ /* 0x000fe2000001ff00 */
[----:B------:R-:W-:Y:S01]  /*1ba0*/  ULOP3.LUT UR7, UR7, 0x3fff, URZ, 0xc0, !UPT ;  /* 0x00003fff07077892 */ /* 0x000fe2000f8ec03f */
[----:B------:R-:W-:Y:S01]  /*1bb0*/  CS2R R92, SRZ ;  /* 0x00000000005c7805 */ /* 0x000fe2000001ff00 */
[----:B------:R-:W-:Y:S01]  /*1bc0*/  ULOP3.LUT UR6, UR6, 0x10000, URZ, 0xfc, !UPT ;  /* 0x0001000006067892 */ /* 0x000fe2000f8efc3f */
[----:B------:R-:W-:Y:S01]  /*1bd0*/  CS2R R94, SRZ ;  /* 0x00000000005e7805 */ /* 0x000fe2000001ff00 */
[----:B------:R-:W-:Y:S01]  /*1be0*/  ULOP3.LUT UR7, UR7, 0x10000, URZ, 0xfc, !UPT ;  /* 0x0001000007077892 */ /* 0x000fe2000f8efc3f */
[----:B------:R-:W-:Y:S01]  /*1bf0*/  CS2R R96, SRZ ;  /* 0x0000000000607805 */ /* 0x000fe2000001ff00 */
[----:B------:R-:W-:Y:S01]  /*1c00*/  ULEA UR8, UR4, UR6, 0x8 ;  /* 0x0000000604087291 */ /* 0x000fe2000f8e403f */
[----:B------:R-:W-:Y:S01]  /*1c10*/  CS2R R98, SRZ ;  /* 0x0000000000627805 */ /* 0x000fe2000001ff00 */
[----:B------:R-:W-:Y:S01]  /*1c20*/  ULEA UR10, UR4, UR7, 0x9 ;  /* 0x00000007040a7291 */ /* 0x000fe2000f8e483f */
[----:B------:R-:W-:Y:S01]  /*1c30*/  CS2R R100, SRZ ;  /* 0x0000000000647805 */ /* 0x000fe2000001ff00 */
[----:B------:R-:W-:Y:S01]  /*1c40*/  UMOV UR9, 0x80000020 ;  /* 0x8000002000097882 */ /* 0x000fe20000000000 */
[----:B------:R-:W-:Y:S01]  /*1c50*/  UMOV UR11, 0x80000020 ;  /* 0x80000020000b7882 */ /* 0x000fe20000000000 */
[----:B------:R-:W-:Y:S01]  /*1c60*/  ULDC UR7, c[0x0][0x50c] ;  /* 0x0001430000077ab9 */ /* 0x000fe20000000800 */
[----:B------:R-:W-:Y:S01]  /*1c70*/  UMOV UR6, 0x2 ;  /* 0x0000000200067882 */ /* 0x000fe20000000000 */
[----:B------:R-:W-:Y:S01]  /*1c80*/  UISETP.NE.AND UP0, UPT, UR7, 0x2, UPT ;  /* 0x000000020700788c */ /* 0x000fe2000bf05270 */
[----:B------:R-:W-:-:S02]  /*1c90*/  CS2R R102, SRZ ;  /* 0x0000000000667805 */ /* 0x000fc4000001ff00 */
[----:B------:R-:W-:Y:S01]  /*1ca0*/  CS2R R104, SRZ ;  /* 0x0000000000687805 */ /* 0x000fe2000001ff00 */
[----:B------:R-:W-:Y:S01]  /*1cb0*/  QGMMA.64x128x32.F32.E5M2.E5M2 R24, gdesc[UR8], RZ, !UPT ;  /* 0x01e00000081879f3 */ /* 0x000fe2000c7038ff */
[----:B------:R-:W-:Y:S01]  /*1cc0*/  USEL UR7, URZ, 0x1, UP0 ;  /* 0x000000013f077887 */ /* 0x000fe20008000000 */
[----:B------:R-:W-:Y:S01]  /*1cd0*/  CS2R R106, SRZ ;  /* 0x00000000006a7805 */ /* 0x000fe2000001ff00 */
[----:B------:R-:W-:Y:S01]  /*1ce0*/  UIADD3 UR8, UR8, 0x2, URZ ;  /* 0x0000000208087890 */ /* 0x000fe2000fffe03f */
[----:B------:R-:W-:Y:S01]  /*1cf0*/  CS2R R108, SRZ ;  /* 0x00000000006c7805 */ /* 0x000fe2000001ff00 */
[----:B------:R-:W-:Y:S01]  /*1d00*/  UIADD3 UR10, UR10, 0x2, URZ ;  /* 0x000000020a0a7890 */ /* 0x000fe2000fffe03f */
[----:B------:R-:W-:Y:S02]  /*1d10*/  CS2R R110, SRZ ;  /* 0x00000000006e7805 */ /* 0x000fe4000001ff00 */
[----:B------:R-:W-:Y:S01]  /*1d20*/  ISETP.NE.AND P1, PT, RZ, UR7, PT ;  /* 0x00000007ff007c0c */ /* 0x000fe2000bf25270 */
[----:B------:R-:W-:Y:S01]  /*1d30*/  UMOV UR9, 0x80000020 ;  /* 0x8000002000097882 */ /* 0x000fe20000000000 */
[----:B------:R-:W-:Y:S01]  /*1d40*/  UMOV UR11, 0x80000020 ;  /* 0x80000020000b7882 */ /* 0x000fe20000000000 */
        /* <DEDUP_REMOVED lines=17> */
[----:B------:R-:W-:Y:S01]  /*1e60*/  CS2R R146, SRZ ;  /* 0x0000000000927805 */ /* 0x000fe2000001ff00 */
[----:B------:R-:W-:Y:S01]  /*1e70*/  IMAD.MOV.U32 R148, RZ, RZ, RZ ;  /* 0x000000ffff947224 */ /* 0x000fe200078e00ff */
[----:B------:R-:W-:Y:S01]  /*1e80*/  QGMMA.64x128x32.F32.E5M2.E5M2 R24, gdesc[UR8], R24, gsb0 ;  /* 0x01e00000081879f3 */ /* 0x000fe20008003818 */
[----:B------:R-:W-:Y:S05]  /*1e90*/  @!P1 BRA `(.L_x_25) ;  /* 0x0000000400089947 */ /* 0x000fea0003800000 */
[----:B------:R-:W-:Y:S02]  /*1ea0*/  WARPGROUP.DEPBAR.LE gsb0, 0x0 ;  /* 0x00008000000079c5 */ /* 0x000fe40000010000 */
[----:B------:R-:W-:-:S01]  /*1eb0*/  FADD R147, RZ, R24 ;  /* 0x00000018ff937221 */ /* 0x000fc20000000000 */
[----:B------:R-:W-:Y:S01]  /*1ec0*/  FADD R148, RZ, R25 ;  /* 0x00000019ff947221 */ /* 0x000fe20000000000 */
        /* <DEDUP_REMOVED lines=62> */
[----:B------:R-:W-:-:S06]  /*22b0*/  UMOV UR6, URZ ;  /* 0x0000003f00067c82 */ /* 0x000fcc0008000000 */
.L_x_25:
[----:B------:R-:W-:-:S04]  /*22c0*/  UIADD3 UR17, UR4, 0x1, URZ ;  /* 0x0000000104117890 */ /* 0x000fc8000fffe03f */
[----:B------:R-:W-:-:S04]  /*22d0*/  UISETP.NE.AND UP0, UPT, UR17, 0x3, UPT ;  /* 0x000000031100788c */ /* 0x000fc8000bf05270 */
[----:B------:R-:W-:Y:S02]  /*22e0*/  USEL UR8, URZ, 0x1, UP0 ;  /* 0x000000013f087887 */ /* 0x000fe40008000000 */
[----:B------:R-:W-:Y:S02]  /*22f0*/  USEL UR17, UR17, URZ, UP0 ;  /* 0x0000003f11117287 */ /* 0x000fe40008000000 */
[----:B------:R-:W-:-:S06]  /*2300*/  ULOP3.LUT UR8, UR5, UR8, URZ, 0x3c, !UPT ;  /* 0x0000000805087292 */ /* 0x000fcc000f8e3c3f */
[----:B------:R-:W-:Y:S01]  /*2310*/  IMAD.U32 R151, RZ, RZ, UR8 ;  /* 0x00000008ff977e24 */ /* 0x000fe2000f8e00ff */
[----:B------:R-:W-:-:S06]  /*2320*/  UMOV UR8, 0x1 ;  /* 0x0000000100087882 */ /* 0x000fcc0000000000 */
.L_x_20:
[----:B------:R-:W-:-:S06]  /*2330*/  UISETP.GE.AND UP0, UPT, UR14, 0x1, UPT ;  /* 0x000000010e00788c */ /* 0x000fcc000bf06270 */
[----:B------:R-:W-:-:S13]  /*2340*/  PLOP3.LUT P1, PT, PT, PT, UP0, 0x80, 0x0 ;  /* 0x000000000000781c */ /* 0x000fda0003f2f008 */
[----:B------:R-:W-:Y:S05]  /*2350*/  @!P1 BRA `(.L_x_26) ;  /* 0x0000000800049947 */ /* 0x000fea0003800000 */
[----:B------:R-:W-:Y:S01]  /*2360*/  IMAD.U32 R18, RZ, RZ, UR14 ;  /* 0x0000000eff127e24 */ /* 0x000fe2000f8e00ff */
[----:B------:R-:W-:Y:S01]  /*2370*/  ULDC UR23, c[0x0][0x50c] ;  /* 0x0001430000177ab9 */ /* 0x000fe20000000800 */
[----:B------:R-:W-:-:S07]  /*2380*/  IMAD.U32 R19, RZ, RZ, UR4 ;  /* 0x00000004ff137e24 */ /* 0x000fce000f8e00ff */
.L_x_34:
[----:B------:R-:W-:-:S13]  /*2390*/  ISETP.NE.AND P2, PT, R149, 0x3, PT ;  /* 0x000000039500780c */ /* 0x000fda0003f45270 */
[----:B0-----:R-:W-:Y:S05]  /*23a0*/  @!P2 BRA `(.L_x_27) ;  /* 0x000000000004a947 */ /* 0x001fea0003800000 */
[----:B------:R-:W-:Y:S01]  /*23b0*/  BPT.TRAP 0x1 ;  /* 0x000000040000795c */ /* 0x000fe20000300000 */
.L_x_27:
[----:B------:R-:W-:Y:S01]  /*23c0*/  ULEA UR9, UR17, UR12, 0x3 ;  /* 0x0000000c11097291 */ /* 0x000fe2000f8e183f */
[----:B------:R-:W-:-:S08]  /*23d0*/  SHF.L.U32 R20, R151, 0x1f, RZ ;  /* 0x0000001f97147819 */ /* 0x000fd000000006ff */
[----:B------:R0:W1:Y:S01]  /*23e0*/  SYNCS.PHASECHK.TRANS64.TRYWAIT P1, [UR9], R20 ;  /* 0x00000014ff0075a7 */ /* 0x0000620008020149 */
[----:B------:R-:W-:Y:S05]  /*23f0*/  @!P2 BRA `(.L_x_28) ;  /* 0x000000000004a947 */ /* 0x000fea0003800000 */
[----:B------:R-:W-:Y:S01]  /*2400*/  BPT.TRAP 0x1 ;  /* 0x000000040000795c */ /* 0x000fe20000300000 */
.L_x_28:
[----:B-1----:R-:W-:Y:S05]  /*2410*/  @P1 BRA `(.L_x_29) ;  /* 0x0000000000081947 */ /* 0x002fea0003800000 */
[----:B------:R-:W1:Y:S02]  /*2420*/  SYNCS.PHASECHK.TRANS64.TRYWAIT P1, [UR9], R20 ;  /* 0x00000014ff0075a7 */ /* 0x000e640008020149 */
[----:B-1----:R-:W-:Y:S05]  /*2430*/  @!P1 BRA `(.L_x_30) ;  /* 0x0000006c00149947 */ /* 0x002fea0003800000 */
.L_x_29:
[----:B------:R-:W-:Y:S01]  /*2440*/  UIADD3 UR9, UR12, 0x100, URZ ;  /* 0x000001000c097890 */ /* 0x000fe2000fffe03f */
[----:B------:R-:W-:Y:S01]  /*2450*/  WARPGROUP.ARRIVE ;  /* 0x00000000000079c5 */ /* 0x000fe20000000000 */
[----:B------:R-:W-:Y:S02]  /*2460*/  UIADD3 UR10, UR12, 0x3100, URZ ;  /* 0x000031000c0a7890 */ /* 0x000fe4000fffe03f */
[----:B------:R-:W-:Y:S02]  /*2470*/  UISETP.NE.AND UP0, UPT, UR7, URZ, UPT ;  /* 0x0000003f0700728c */ /* 0x000fe4000bf05270 */
[----:B------:R-:W-:Y:S02]  /*2480*/  USHF.R.U32.HI UR9, URZ, 0x4, UR9 ;  /* 0x000000043f097899 */ /* 0x000fe40008011609 */
[----:B------:R-:W-:Y:S02]  /*2490*/  USHF.R.U32.HI UR10, URZ, 0x4, UR10 ;  /* 0x000000043f0a7899 */ /* 0x000fe4000801160a */
[----:B------:R-:W-:-:S02]  /*24a0*/  USEL UR8, UR8, URZ, !UP0 ;  /* 0x0000003f08087287 */ /* 0x000fc4000c000000 */
[----:B------:R-:W-:Y:S02]  /*24b0*/  ULOP3.LUT UR9, UR9, 0x3fff, URZ, 0xc0, !UPT ;  /* 0x00003fff09097892 */ /* 0x000fe4000f8ec03f */
[----:B------:R-:W-:Y:S02]  /*24c0*/  ULOP3.LUT UR10, UR10, 0x3fff, URZ, 0xc0, !UPT ;  /* 0x00003fff0a0a7892 */ /* 0x000fe4000f8ec03f */
[----:B------:R-:W-:Y:S02]  /*24d0*/  UISETP.NE.U32.AND UP0, UPT, UR8, URZ, UPT ;  /* 0x0000003f0800728c */ /* 0x000fe4000bf05070 */
[----:B------:R-:W-:Y:S02]  /*24e0*/  ULOP3.LUT UR8, UR9, 0x10000, URZ, 0xfc, !UPT ;  /* 0x0001000009087892 */ /* 0x000fe4000f8efc3f */
[----:B------:R-:W-:Y:S02]  /*24f0*/  ULOP3.LUT UR10, UR10, 0x10000, URZ, 0xfc, !UPT ;  /* 0x000100000a0a7892 */ /* 0x000fe4000f8efc3f */
[----:B------:R-:W-:-:S02]  /*2500*/  ULEA UR8, UR17, UR8, 0x8 ;  /* 0x0000000811087291 */ /* 0x000fc4000f8e403f */
[----:B------:R-:W-:Y:S01]  /*2510*/  ULEA UR10, UR17, UR10, 0x9 ;  /* 0x0000000a110a7291 */ /* 0x000fe2000f8e483f */
[----:B------:R-:W-:Y:S01]  /*2520*/  UMOV UR9, 0x80000020 ;  /* 0x8000002000097882 */ /* 0x000fe20000000000 */
[----:B------:R-:W-:Y:S01]  /*2530*/  UMOV UR11, 0x80000020 ;  /* 0x80000020000b7882 */ /* 0x000fe20000000000 */
[----:B------:R-:W-:-:S06]  /*2540*/  UIADD3 UR6, UR6, 0x2, URZ ;  /* 0x0000000206067890 */ /* 0x000fcc000fffe03f */
[----:B------:R-:W-:Y:S01]  /*2550*/  QGMMA.64x128x32.F32.E5M2.E5M2 R24, gdesc[UR8], R24, UP0 ;  /* 0x01e00000081879f3 */ /* 0x000fe2000bf03818 */
[----:B------:R-:W-:Y:S02]  /*2560*/  UIADD3 UR8, UR8, 0x2, URZ ;  /* 0x0000000208087890 */ /* 0x000fe4000fffe03f */
[----:B------:R-:W-:Y:S01]  /*2570*/  UIADD3 UR10, UR10, 0x2, URZ ;  /* 0x000000020a0a7890 */ /* 0x000fe2000fffe03f */
[----:B------:R-:W-:Y:S01]  /*2580*/  UMOV UR9, 0x80000020 ;  /* 0x8000002000097882 */ /* 0x000fe20000000000 */
[----:B------:R-:W-:Y:S01]  /*2590*/  UMOV UR11, 0x80000020 ;  /* 0x80000020000b7882 */ /* 0x000fe20000000000 */
[----:B------:R-:W-:-:S04]  /*25a0*/  UISETP.NE.AND UP0, UPT, UR6, UR23, UPT ;  /* 0x000000170600728c */ /* 0x000fc8000bf05270 */
[----:B------:R-:W-:-:S06]  /*25b0*/  USEL UR7, URZ, 0x1, UP0 ;  /* 0x000000013f077887 */ /* 0x000fcc0008000000 */
[----:B------:R-:W-:Y:S01]  /*25c0*/  ISETP.NE.AND P1, PT, RZ, UR7, PT ;  /* 0x00000007ff007c0c */ /* 0x000fe2000bf25270 */
[----:B------:R-:W-:Y:S03]  /*25d0*/  QGMMA.64x128x32.F32.E5M2.E5M2 R24, gdesc[UR8], R24, gsb0 ;  /* 0x01e00000081879f3 */ /* 0x000fe60008003818 */
[----:B------:R-:W-:-:S09]  /*25e0*/  WARPGROUP.DEPBAR.LE gsb0, 0x1 ;  /* 0x00008000000079c5 */ /* 0x000fd20000010100 */
[----:B------:R-:W-:Y:S05]  /*25f0*/  @!P1 BRA `(.L_x_31) ;  /* 0x0000000400089947 */ /* 0x000fea0003800000 */
[----:B------:R-:W-:Y:S02]  /*2600*/  WARPGROUP.DEPBAR.LE gsb0, 0x0 ;  /* 0x00008000000079c5 */ /* 0x000fe40000010000 */
[----:B------:R-:W-:-:S01]  /*2610*/  FADD R147, R24, R147 ;  /* 0x0000009318937221 */ /* 0x000fc20000000000 */
[----:B------:R-:W-:Y:S01]  /*2620*/  FADD R148, R25, R148 ;  /* 0x0000009419947221 */ /* 0x000fe20000000000 */
        /* <DEDUP_REMOVED lines=62> */
[----:B------:R-:W-:-:S06]  /*2a10*/  UMOV UR6, URZ ;  /* 0x0000003f00067c82 */ /* 0x000fcc0008000000 */
.L_x_31:
[----:B------:R-:W-:Y:S05]  /*2a20*/  @!P2 BRA `(.L_x_32) ;  /* 0x000000000004a947 */ /* 0x000fea0003800000 */
[----:B------:R-:W-:Y:S01]  /*2a30*/  BPT.TRAP 0x1 ;  /* 0x000000040000795c */ /* 0x000fe20000300000 */
.L_x_32:
[----:B01----:R-:W-:Y:S02]  /*2a40*/  @P0 LEA R20, R19, UR12, 0x3 ;  /* 0x0000000c13140c11 */ /* 0x003fe4000f8e18ff */
[----:B------:R-:W-:-:S03]  /*2a50*/  ISETP.GT.U32.AND P1, PT, R7, 0x1, PT ;  /* 0x000000010700780c */ /* 0x000fc60003f24070 */
[----:B------:R-:W-:-:S05]  /*2a60*/  @P0 VIADD R21, R20, 0x18 ;  /* 0x0000001814150836 */ /* 0x000fca0000000000 */
[----:B------:R-:W-:-:S04]  /*2a70*/  @P0 PRMT R21, R10, 0x654, R21 ;  /* 0x000006540a150816 */ /* 0x000fc80000000015 */
[----:B------:R0:W-:Y:S01]  /*2a80*/  @P0 SYNCS.ARRIVE.TRANS64.RED.A1T0 RZ, [R21+URZ], RZ ;  /* 0x000000ff15ff09a7 */ /* 0x0001e2000810043f */
[----:B------:R-:W-:Y:S05]  /*2a90*/  @P1 BRA `(.L_x_33) ;  /* 0x0000000000041947 */ /* 0x000fea0003800000 */
[----:B------:R-:W-:Y:S01]  /*2aa0*/  BPT.TRAP 0x1 ;  /* 0x000000040000795c */ /* 0x000fe20000300000 */
.L_x_33:
[----:B------:R-:W-:Y:S01]  /*2ab0*/  UIADD3 UR17, UR17, 0x1, URZ ;  /* 0x0000000111117890 */ /* 0x000fe2000fffe03f */
[C---:B------:R-:W-:Y:S01]  /*2ac0*/  ISETP.GT.AND P2, PT, R18.reuse, 0x1, PT ;  /* 0x000000011200780c */ /* 0x040fe20003f44270 */
[----:B------:R-:W-:Y:S02]  /*2ad0*/  VIADD R19, R19, 0x1 ;  /* 0x0000000113137836 */ /* 0x000fe40000000000 */
[----:B------:R-:W-:Y:S01]  /*2ae0*/  UISETP.NE.AND UP0, UPT, UR17, 0x3, UPT ;  /* 0x000000031100788c */ /* 0x000fe2000bf05270 */
[----:B------:R-:W-:Y:S02]  /*2af0*/  VIADD R18, R18, 0xffffffff ;  /* 0xffffffff12127836 */ /* 0x000fe40000000000 */
[C---:B------:R-:W-:Y:S01]  /*2b00*/  ISETP.NE.AND P1, PT, R19.reuse, 0x3, PT ;  /* 0x000000031300780c */ /* 0x040fe20003f25270 */
[----:B------:R-:W-:Y:S02]  /*2b10*/  USEL UR8, URZ, 0x1, UP0 ;  /* 0x000000013f087887 */ /* 0x000fe40008000000 */
[----:B------:R-:W-:Y:S01]  /*2b20*/  USEL UR17, UR17, URZ, UP0 ;  /* 0x0000003f11117287 */ /* 0x000fe20008000000 */
[----:B------:R-:W-:-:S03]  /*2b30*/  SEL R19, R19, RZ, P1 ;  /* 0x000000ff13137207 */ /* 0x000fc60000800000 */
[----:B------:R-:W-:Y:S01]  /*2b40*/  LOP3.LUT R151, R151, UR8, RZ, 0x3c, !PT ;  /* 0x0000000897977c12 */ /* 0x000fe2000f8e3cff */
[----:B------:R-:W-:Y:S01]  /*2b50*/  UMOV UR8, 0x1 ;  /* 0x0000000100087882 */ /* 0x000fe20000000000 */
[----:B------:R-:W-:Y:S06]  /*2b60*/  @P2 BRA `(.L_x_34) ;  /* 0xfffffff800082947 */ /* 0x000fec000383ffff */
.L_x_26:
[----:B------:R-:W-:Y:S01]  /*2b70*/  UISETP.NE.AND UP0, UPT, UR6, URZ, UPT ;  /* 0x0000003f0600728c */ /* 0x000fe2000bf05270 */
[----:B------:R-:W1:Y:S01]  /*2b80*/  LDC R18, c[0x0][0x28c] ;  /* 0x0000a300ff127b82 */ /* 0x000e620000000800 */
[----:B------:R-:W-:Y:S02]  /*2b90*/  IMAD.U32 R19, RZ, RZ, UR22 ;  /* 0x00000016ff137e24 */ /* 0x000fe4000f8e00ff */
[----:B------:R-:W-:-:S06]  /*2ba0*/  USEL UR6, URZ, 0x1, !UP0 ;  /* 0x000000013f067887 */ /* 0x000fcc000c000000 */
[----:B------:R-:W-:-:S13]  /*2bb0*/  ISETP.NE.AND P1, PT, RZ, UR6, PT ;  /* 0x00000006ff007c0c */ /* 0x000fda000bf25270 */
[----:B------:R-:W-:Y:S05]  /*2bc0*/  @!P1 BRA `(.L_x_35) ;  /* 0x0000000400049947 */ /* 0x000fea0003800000 */
[----:B------:R-:W-:Y:S02]  /*2bd0*/  WARPGROUP.DEPBAR.LE gsb0, 0x0 ;  /* 0x00008000000079c5 */ /* 0x000fe40000010000 */
[----:B------:R-:W-:Y:S01]  /*2be0*/  FADD R147, R24, R147 ;  /* 0x0000009318937221 */ /* 0x000fe20000000000 */
        /* <DEDUP_REMOVED lines=62> */
[----:B------:R-:W-:-:S07]  /*2fd0*/  FADD R88, R88, R87 ;  /* 0x0000005758587221 */ /* 0x000fce0000000000 */
.L_x_35:
[----:B-1----:R-:W-:Y:S01]  /*2fe0*/  ISETP.GE.AND P1, PT, R18, 0x1, PT ;  /* 0x000000011200780c */ /* 0x002fe20003f26270 */
[----:B------:R1:W-:Y:S01]  /*2ff0*/  SYNCS.ARRIVE.TRANS64.A1T0 RZ, [R19+UR21], RZ ;  /* 0x000000ff13ff79a7 */ /* 0x0003e20008100015 */
[----:B------:R-:W-:-:S11]  /*3000*/  WARPGROUP.DEPBAR.LE gsb0, 0x0 ;  /* 0x00008000000079c5 */ /* 0x000fd60000010000 */
[----:B------:R-:W-:Y:S05]  /*3010*/  @!P1 BRA `(.L_x_36) ;  /* 0x0000000000449947 */ /* 0x000fea0003800000 */
[----:B------:R-:W-:-:S13]  /*3020*/  ISETP.NE.AND P1, PT, R149, 0x3, PT ;  /* 0x000000039500780c */ /* 0x000fda0003f25270 */
[----:B------:R-:W-:Y:S05]  /*3030*/  @!P1 BRA `(.L_x_37) ;  /* 0x0000000000049947 */ /* 0x000fea0003800000 */
[----:B------:R-:W-:Y:S01]  /*3040*/  BPT.TRAP 0x1 ;  /* 0x000000040000795c */ /* 0x000fe20000300000 */
.L_x_37:
[----:B------:R-:W-:Y:S01]  /*3050*/  VOTEU.ANY UP0, P0 ;  /* 0x00000000003f7886 */ /* 0x000fe20000000100 */
[----:B------:R-:W-:-:S04]  /*3060*/  ISETP.GT.U32.AND P1, PT, R7, 0x1, PT ;  /* 0x000000010700780c */ /* 0x000fc80003f24070 */
[----:B------:R-:W-:-:S06]  /*3070*/  @UP0 UIADD3 UR6, UR14, UR4, URZ ;  /* 0x000000040e060290 */ /* 0x000fcc000fffe03f */
[----:B------:R-:W-:Y:S02]  /*3080*/  IMAD.U32 R18, RZ, RZ, UR6 ;  /* 0x00000006ff127e24 */ /* 0x000fe4000f8e00ff */
[----:B0-----:R-:W-:Y:S02]  /*3090*/  IMAD.U32 R21, RZ, RZ, UR6 ;  /* 0x00000006ff157e24 */ /* 0x001fe4000f8e00ff */
[----:B-1----:R-:W-:-:S05]  /*30a0*/  @P0 IMAD.WIDE.U32 R18, R18, -0x55555555, RZ ;  /* 0xaaaaaaab12120825 */ /* 0x002fca00078e00ff */
[----:B------:R-:W-:-:S05]  /*30b0*/  @P0 SHF.R.U32.HI R18, RZ, 0x1, R19 ;  /* 0x00000001ff120819 */ /* 0x000fca0000011613 */
[----:B------:R-:W-:-:S05]  /*30c0*/  @P0 IMAD R18, R18, -0x3, R21 ;  /* 0xfffffffd12120824 */ /* 0x000fca00078e0215 */
[----:B------:R-:W-:-:S05]  /*30d0*/  @P0 LEA R18, R18, UR12, 0x3 ;  /* 0x0000000c12120c11 */ /* 0x000fca000f8e18ff */
[----:B------:R-:W-:-:S05]  /*30e0*/  @P0 VIADD R19, R18, 0x18 ;  /* 0x0000001812130836 */ /* 0x000fca0000000000 */
[----:B------:R-:W-:-:S04]  /*30f0*/  @P0 PRMT R19, R10, 0x654, R19 ;  /* 0x000006540a130816 */ /* 0x000fc80000000013 */
[----:B------:R4:W-:Y:S01]  /*3100*/  @P0 SYNCS.ARRIVE.TRANS64.RED.A1T0 RZ, [R19+URZ], RZ ;  /* 0x000000ff13ff09a7 */ /* 0x0009e2000810043f */
[----:B------:R-:W-:Y:S05]  /*3110*/  @P1 BRA `(.L_x_36) ;  /* 0x0000000000041947 */ /* 0x000fea0003800000 */
[----:B------:R-:W-:Y:S01]  /*3120*/  BPT.TRAP 0x1 ;  /* 0x000000040000795c */ /* 0x000fe20000300000 */
.L_x_36:
[----:B------:R-:W-:Y:S01]  /*3130*/  SHF.L.U32 R18, R150, 0x1f, RZ ;  /* 0x0000001f96127819 */ /* 0x000fe200000006ff */
[----:B------:R-:W-:Y:S01]  /*3140*/  UIADD3 UR4, UR20, UR4, URZ ;  /* 0x0000000414047290 */ /* 0x000fe2000fffe03f */
[----:B------:R-:W0:Y:S01]  /*3150*/  LDC R31, c[0x0][0x288] ;  /* 0x0000a200ff1f7b82 */ /* 0x000e220000000800 */
[----:B------:R-:W-:Y:S01]  /*3160*/  UISETP.GE.U32.AND UP1, UPT, UR20, 0x3, UPT ;  /* 0x000000031400788c */ /* 0x000fe2000bf26070 */
[----:B------:R-:W-:Y:S01]  /*3170*/  IMAD.SHL.U32 R26, R14, 0x2, RZ ;  /* 0x000000020e1a7824 */ /* 0x000fe200078e00ff */
[----:B------:R-:W-:Y:S02]  /*3180*/  UISETP.GT.U32.AND UP0, UPT, UR4, 0x2, UPT ;  /* 0x000000020400788c */ /* 0x000fe4000bf04070 */
[----:B------:R-:W-:Y:S02]  /*3190*/  UIMAD.WIDE.U32 UR6, UR4, -0x55555555, URZ ;  /* 0xaaaaaaab040678a5 */ /* 0x000fe4000f8e003f */
[----:B------:R-:W-:Y:S01]  /*31a0*/  UISETP.LT.U32.AND UP0, UPT, UR20, 0x3, UP0 ;  /* 0x000000031400788c */ /* 0x000fe20008701070 */
[----:B------:R-:W2:Y:S01]  /*31b0*/  SYNCS.PHASECHK.TRANS64.TRYWAIT P1, [UR15+0x8], R18 ;  /* 0x00000812ff0075a7 */ /* 0x000ea2000802014f */
[----:B------:R-:W-:Y:S01]  /*31c0*/  USHF.R.U32.HI UR6, URZ, 0x1, UR7 ;  /* 0x000000013f067899 */ /* 0x000fe20008011607 */
[----:B------:R-:W-:Y:S01]  /*31d0*/  SHF.R.S32.HI R27, RZ, 0x1f, R26 ;  /* 0x0000001fff1b7819 */ /* 0x000fe2000001141a */
[----:B------:R-:W-:-:S02]  /*31e0*/  USEL UR8, URZ, 0x1, !UP0 ;  /* 0x000000013f087887 */ /* 0x000fc4000c000000 */
[----:B------:R-:W-:Y:S02]  /*31f0*/  UIMAD UR4, UR6, -0x3, UR4 ;  /* 0xfffffffd060478a4 */ /* 0x000fe4000f8e0204 */
[----:B------:R-:W-:-:S04]  /*3200*/  ULOP3.LUT UR5, UR5, UR8, URZ, 0x3c, !UPT ;  /* 0x0000000805057292 */ /* 0x000fc8000f8e3c3f */
[----:B------:R-:W-:Y:S01]  /*3210*/  @UP1 ULOP3.LUT UR5, UR5, 0x1, UR6, 0x78, !UPT ;  /* 0x0000000105051892 */ /* 0x000fe2000f8e7806 */
[----:B0-2---:R-:W-:Y:S11]  /*3220*/  @!P1 BRA `(.L_x_38) ;  /* 0x0000005c00b09947 */ /* 0x005ff60003800000 */
.L_x_195:
[----:B------:R-:W-:Y:S01]  /*3230*/  IMAD.SHL.U32 R33, R5, 0x80, RZ ;  /* 0x0000008005217824 */ /* 0x000fe200078e00ff */
[----:B------:R-:W-:Y:S01]  /*3240*/  ULDC UR8, c[0x0][0x284] ;  /* 0x0000a10000087ab9 */ /* 0x000fe20000000800 */
[----:B------:R-:W-:Y:S01]  /*3250*/  IMAD.SHL.U32 R5, R6, 0x40, RZ ;  /* 0x0000004006057824 */ /* 0x000fe200078e00ff */
[----:B------:R-:W-:Y:S01]  /*3260*/  SHF.R.S32.HI R32, RZ, 0x1f, R4 ;  /* 0x0000001fff207819 */ /* 0x000fe20000011404 */
[----:B------:R-:W-:Y:S01]  /*3270*/  ULDC.64 UR6, c[0x0][0x5d0] ;  /* 0x0001740000067ab9 */ /* 0x000fe20000000a00 */
[----:B------:R-:W-:Y:S01]  /*3280*/  SHF.R.S32.HI R30, RZ, 0x1f, R33 ;  /* 0x0000001fff1e7819 */ /* 0x000fe20000011421 */
[----:B01--4-:R-:W-:Y:S01]  /*3290*/  IMAD.WIDE.U32 R18, R4, UR6, R26 ;  /* 0x0000000604127c25 */ /* 0x013fe2000f8e001a */
[----:B------:R-:W-:-:S03]  /*32a0*/  ISETP.GE.AND P1, PT, R5, UR8, PT ;  /* 0x0000000805007c0c */ /* 0x000fc6000bf26270 */
[----:B------:R-:W-:Y:S01]  /*32b0*/  IMAD R21, R32, UR6, RZ ;  /* 0x0000000620157c24 */ /* 0x000fe2000f8e02ff */
[C---:B------:R-:W-:Y:S02]  /*32c0*/  ISETP.GE.OR P1, PT, R33.reuse, R31, P1 ;  /* 0x0000001f2100720c */ /* 0x040fe40000f26670 */
[----:B------:R-:W-:Y:S01]  /*32d0*/  IADD3 R18, P2, R33, R18, RZ ;  /* 0x0000001221127210 */ /* 0x000fe20007f5e0ff */
[----:B------:R-:W-:-:S05]  /*32e0*/  IMAD R21, R4, UR7, R21 ;  /* 0x0000000704157c24 */ /* 0x000fca000f8e0215 */
[----:B------:R-:W-:-:S05]  /*32f0*/  IADD3.X R19, R30, R19, R21, P2, !PT ;  /* 0x000000131e137210 */ /* 0x000fca00017fe415 */
[----:B------:R-:W-:Y:S05]  /*3300*/  @P1 BRA `(.L_x_39) ;  /* 0x0000004400b81947 */ /* 0x000fea0003800000 */
[----:B------:R-:W0:Y:S01]  /*3310*/  LDC.64 R28, c[0x0][0x5c8] ;  /* 0x00017200ff1c7b82 */ /* 0x000e220000000a00 */
[----:B------:R-:W-:Y:S01]  /*3320*/  IMAD.WIDE R24, R6, 0x40, R12 ;  /* 0x0000004006187825 */ /* 0x000fe200078e020c */
[----:B------:R-:W-:Y:S01]  /*3330*/  ULDC.64 UR6, c[0x0][0x5c0] ;  /* 0x0001700000067ab9 */ /* 0x000fe20000000a00 */
[----:B------:R-:W-:Y:S02]  /*3340*/  BSSY B0, `(.L_x_39) ;  /* 0x000046a000007945 */ /* 0x000fe40003800000 */
[-C--:B0-----:R-:W-:Y:S02]  /*3350*/  IMAD R6, R25, R28.reuse, RZ ;  /* 0x0000001c19067224 */ /* 0x081fe400078e02ff */
[----:B------:R-:W-:-:S04]  /*3360*/  IMAD.WIDE.U32 R18, R24, R28, R18 ;  /* 0x0000001c18127225 */ /* 0x000fc800078e0012 */
[----:B------:R-:W-:Y:S01]  /*3370*/  IMAD R21, R24, R29, R6 ;  /* 0x0000001d18157224 */ /* 0x000fe200078e0206 */
[----:B------:R-:W-:Y:S02]  /*3380*/  LEA R6, P1, R28, R18, 0x3 ;  /* 0x000000121c067211 */ /* 0x000fe400078218ff */
[----:B------:R-:W-:Y:S01]  /*3390*/  IADD3 R20, P2, R18, UR6, RZ ;  /* 0x0000000612147c10 */ /* 0x000fe2000ff5e0ff */
[----:B------:R-:W-:Y:S01]  /*33a0*/  IMAD.IADD R21, R19, 0x1, R21 ;  /* 0x0000000113157824 */ /* 0x000fe200078e0215 */
[----:B------:R-:W-:Y:S01]  /*33b0*/  IADD3 R18, P4, R6, UR6, RZ ;  /* 0x0000000606127c10 */ /* 0x000fe2000ff9e0ff */
[----:B------:R-:W-:Y:S02]  /*33c0*/  IMAD R6, R14, -0x2, R31 ;  /* 0xfffffffe0e067824 */ /* 0x000fe400078e021f */
[----:B------:R-:W-:Y:S01]  /*33d0*/  IMAD.IADD R31, R16, 0x1, -R5 ;  /* 0x00000001101f7824 */ /* 0x000fe200078e0a05 */
[----:B------:R-:W-:Y:S01]  /*33e0*/  LEA.HI.X R19, R28, R21, R29, 0x3, P1 ;  /* 0x000000151c137211 */ /* 0x000fe200008f1c1d */
[----:B------:R-:W-:Y:S01]  /*33f0*/  IMAD.IADD R6, R6, 0x1, -R33 ;  /* 0x0000000106067824 */ /* 0x000fe200078e0a21 */
[----:B---3-5:R-:W-:-:S02]  /*3400*/  FSETP.NEU.AND P1, PT, R15, RZ, PT ;  /* 0x000000ff0f00720b */ /* 0x028fc40003f2d000 */
[----:B------:R-:W-:Y:S02]  /*3410*/  IADD3.X R21, R21, UR7, RZ, P2, !PT ;  /* 0x0000000715157c10 */ /* 0x000fe400097fe4ff */
[----:B------:R-:W-:-:S09]  /*3420*/  IADD3.X R19, R19, UR7, RZ, P4, !PT ;  /* 0x0000000713137c10 */ /* 0x000fd2000a7fe4ff */
[----:B------:R-:W-:Y:S05]  /*3430*/  @!P1 BRA `(.L_x_40) ;  /* 0x0000003400609947 */ /* 0x000fea0003800000 */
[----:B------:R-:W-:Y:S01]  /*3440*/  ULDC.64 UR6, c[0x0][0x5b8] ;  /* 0x00016e0000067ab9 */ /* 0x000fe20000000a00 */
[----:B------:R-:W-:Y:S01]  /*3450*/  ULDC.64 UR8, c[0x0][0x5a8] ;  /* 0x00016a0000087ab9 */ /* 0x000fe20000000a00 */
[----:B------:R-:W-:Y:S01]  /*3460*/  IMAD.WIDE.U32 R26, R4, UR6, R26 ;  /* 0x00000006041a7c25 */ /* 0x000fe2000f8e001a */
[----:B------:R-:W-:Y:S01]  /*3470*/  BSSY B1, `(.L_x_41) ;  /* 0x0000010000017945 */ /* 0x000fe20003800000 */
[----:B------:R-:W-:Y:S02]  /*3480*/  PRMT R28, RZ, 0x7610, R28 ;  /* 0x00007610ff1c7816 */ /* 0x000fe4000000001c */
[----:B------:R-:W-:Y:S01]  /*3490*/  IMAD R5, R32, UR6, RZ ;  /* 0x0000000620057c24 */ /* 0x000fe2000f8e02ff */
[----:B------:R-:W-:-:S03]  /*34a0*/  IADD3 R26, P1, R33, R26, RZ ;  /* 0x0000001a211a7210 */ /* 0x000fc60007f3e0ff */
[----:B------:R-:W-:Y:S01]  /*34b0*/  IMAD R5, R4, UR7, R5 ;  /* 0x0000000704057c24 */ /* 0x000fe2000f8e0205 */
[----:B------:R-:W-:Y:S02]  /*34c0*/  ULDC.64 UR6, c[0x0][0x5b0] ;  /* 0x00016c0000067ab9 */ /* 0x000fe40000000a00 */
[----:B------:R-:W-:Y:S02]  /*34d0*/  IMAD R29, R25, UR6, RZ ;  /* 0x00000006191d7c24 */ /* 0x000fe4000f8e02ff */
[----:B------:R-:W-:Y:S02]  /*34e0*/  IADD3.X R27, R30, R27, R5, P1, !PT ;  /* 0x0000001b1e1b7210 */ /* 0x000fe40000ffe405 */
[----:B------:R-:W-:Y:S01]  /*34f0*/  ISETP.GE.AND P1, PT, R31, 0x1, PT ;  /* 0x000000011f00780c */ /* 0x000fe20003f26270 */
[C---:B------:R-:W-:Y:S02]  /*3500*/  IMAD R29, R24.reuse, UR7, R29 ;  /* 0x00000007181d7c24 */ /* 0x040fe4000f8e021d */
[----:B------:R-:W-:Y:S01]  /*3510*/  IMAD.WIDE.U32 R4, R24, UR6, R26 ;  /* 0x0000000618047c25 */ /* 0x000fe2000f8e001a */
[----:B------:R-:W-:-:S02]  /*3520*/  ISETP.LT.OR P5, PT, R6, 0x1, !P1 ;  /* 0x000000010600780c */ /* 0x000fc40004fa1670 */
[----:B------:R-:W-:-:S04]  /*3530*/  IADD3 R4, P2, R4, UR8, RZ ;  /* 0x0000000804047c10 */ /* 0x000fc8000ff5e0ff */
[----:B------:R-:W-:-:S07]  /*3540*/  IADD3.X R5, R5, UR9, R29, P2, !PT ;  /* 0x0000000905057c10 */ /* 0x000fce00097fe41d */
[----:B------:R-:W-:Y:S05]  /*3550*/  @P5 BRA `(.L_x_42) ;  /* 0x0000000000045947 */ /* 0x000fea0003800000 */
[----:B------:R0:W5:Y:S02]  /*3560*/  LDG.E.U8 R28, desc[UR18][R4.64] ;  /* 0x00000012041c7981 */ /* 0x000164000c1e1100 */
.L_x_42:
[----:B------:R-:W-:Y:S05]  /*3570*/  BSYNC B1 ;  /* 0x0000000000017941 */ /* 0x000fea0003800000 */
.L_x_41:
[----:B-----5:R-:W-:Y:S01]  /*3580*/  LOP3.LUT R28, R28, 0xff, RZ, 0xc0, !PT ;  /* 0x000000ff1c1c7812 */ /* 0x020fe200078ec0ff */
[----:B------:R-:W-:Y:S01]  /*3590*/  BSSY B1, `(.L_x_43) ;  /* 0x000000b000017945 */ /* 0x000fe20003800000 */
[----:B------:R-:W-:Y:S02]  /*35a0*/  ISETP.LT.OR P4, PT, R6, 0x2, !P1 ;  /* 0x000000020600780c */ /* 0x000fe40004f81670 */
[----:B------:R-:W-:-:S05]  /*35b0*/  F2FP.F16.E5M2.UNPACK_B R28, R28 ;  /* 0x0000001cff1c723e */ /* 0x000fca00020004ff */
[----:B------:R-:W-:-:S05]  /*35c0*/  HADD2.F32 R28, -RZ, R28.H0_H0 ;  /* 0x2000001cff1c7230 */ /* 0x000fca0000004100 */
[----:B------:R-:W-:-:S04]  /*35d0*/  FMUL R28, R28, R15 ;  /* 0x0000000f1c1c7220 */ /* 0x000fc80000400000 */
[----:B------:R-:W-:-:S05]  /*35e0*/  FFMA R28, R147, R11, R28 ;  /* 0x0000000b931c7223 */ /* 0x000fca000000001c */
[----:B------:R-:W-:Y:S02]  /*35f0*/  F2FP.SATFINITE.E5M2.F32.PACK_AB_MERGE_C R29, RZ, R28, RZ ;  /* 0x0000001cff1d723e */ /* 0x000fe400048060ff */
[----:B------:R-:W-:-:S03]  /*3600*/  PRMT R28, RZ, 0x7610, R28 ;  /* 0x00007610ff1c7816 */ /* 0x000fc6000000001c */
[----:B------:R1:W-:Y:S01]  /*3610*/  @!P5 STG.E.U8 desc[UR18][R20.64], R29 ;  /* 0x0000001d1400d986 */ /* 0x0003e2000c101112 */
[----:B------:R-:W-:Y:S05]  /*3620*/  @P4 BRA `(.L_x_44) ;  /* 0x0000000000044947 */ /* 0x000fea0003800000 */
[----:B------:R2:W5:Y:S02]  /*3630*/  LDG.E.U8 R28, desc[UR18][R4.64+0x1] ;  /* 0x00000112041c7981 */ /* 0x000564000c1e1100 */
.L_x_44:
[----:B------:R-:W-:Y:S05]  /*3640*/  BSYNC B1 ;  /* 0x0000000000017941 */ /* 0x000fea0003800000 */
.L_x_43:
[----:B-----5:R-:W-:Y:S01]  /*3650*/  LOP3.LUT R28, R28, 0xff, RZ, 0xc0, !PT ;  /* 0x000000ff1c1c7812 */ /* 0x020fe200078ec0ff */
[----:B------:R-:W-:Y:S01]  /*3660*/  BSSY B1, `(.L_x_45) ;  /* 0x0000013000017945 */ /* 0x000fe20003800000 */
[----:B-1----:R-:W-:Y:S02]  /*3670*/  IADD3 R29, P2, R24, 0x8, RZ ;  /* 0x00000008181d7810 */ /* 0x002fe40007f5e0ff */
[----:B------:R-:W-:-:S03]  /*3680*/  F2FP.F16.E5M2.UNPACK_B R28, R28 ;  /* 0x0000001cff1c723e */ /* 0x000fc600020004ff */
[----:B------:R-:W-:Y:S01]  /*3690*/  IMAD.X R24, RZ, RZ, R25, P2 ;  /* 0x000000ffff187224 */ /* 0x000fe200010e0619 */
[----:B------:R-:W-:Y:S01]  /*36a0*/  ISETP.GE.AND P2, PT, R31, 0x9, PT ;  /* 0x000000091f00780c */ /* 0x000fe20003f46270 */
[----:B------:R-:W-:Y:S02]  /*36b0*/  HADD2.F32 R28, -RZ, R28.H0_H0 ;  /* 0x2000001cff1c7230 */ /* 0x000fe40000004100 */
[----:B------:R-:W-:Y:S01]  /*36c0*/  IMAD R24, R24, UR6, RZ ;  /* 0x0000000618187c24 */ /* 0x000fe2000f8e02ff */
[----:B------:R-:W-:Y:S01]  /*36d0*/  ISETP.LT.OR P5, PT, R6, 0x1, !P2 ;  /* 0x000000010600780c */ /* 0x000fe200057a1670 */
[----:B------:R-:W-:-:S04]  /*36e0*/  IMAD.WIDE.U32 R26, R29, UR6, R26 ;  /* 0x000000061d1a7c25 */ /* 0x000fc8000f8e001a */
[----:B------:R-:W-:Y:S01]  /*36f0*/  FMUL R25, R28, R15 ;  /* 0x0000000f1c197220 */ /* 0x000fe20000400000 */
[----:B------:R-:W-:-:S03]  /*3700*/  IMAD R29, R29, UR7, R24 ;  /* 0x000000071d1d7c24 */ /* 0x000fc6000f8e0218 */
[----:B------:R-:W-:Y:S01]  /*3710*/  FFMA R25, R148, R11, R25 ;  /* 0x0000000b94197223 */ /* 0x000fe20000000019 */
[----:B------:R-:W-:Y:S02]  /*3720*/  IADD3 R24, P6, R26, UR8, RZ ;  /* 0x000000081a187c10 */ /* 0x000fe4000ffde0ff */
[----:B------:R-:W-:Y:S02]  /*3730*/  PRMT R26, RZ, 0x7610, R26 ;  /* 0x00007610ff1a7816 */ /* 0x000fe4000000001a */
[----:B------:R-:W-:Y:S02]  /*3740*/  F2FP.SATFINITE.E5M2.F32.PACK_AB_MERGE_C R31, RZ, R25, RZ ;  /* 0x00000019ff1f723e */ /* 0x000fe400048060ff */
[----:B------:R-:W-:-:S03]  /*3750*/  IADD3.X R25, R27, UR9, R29, P6, !PT ;  /* 0x000000091b197c10 */ /* 0x000fc6000b7fe41d */
[----:B------:R1:W-:Y:S01]  /*3760*/  @!P4 STG.E.U8 desc[UR18][R20.64+0x1], R31 ;  /* 0x0000011f1400c986 */ /* 0x0003e2000c101112 */
[----:B------:R-:W-:Y:S05]  /*3770*/  @P5 BRA `(.L_x_46) ;  /* 0x0000000000045947 */ /* 0x000fea0003800000 */
[----:B------:R3:W5:Y:S02]  /*3780*/  LDG.E.U8 R26, desc[UR18][R24.64] ;  /* 0x00000012181a7981 */ /* 0x000764000c1e1100 */
.L_x_46:
[----:B------:R-:W-:Y:S05]  /*3790*/  BSYNC B1 ;  /* 0x0000000000017941 */ /* 0x000fea0003800000 */
.L_x_45:
        /* <DEDUP_REMOVED lines=12> */
.L_x_48:
[----:B------:R-:W-:Y:S05]  /*3860*/  BSYNC B1 ;  /* 0x0000000000017941 */ /* 0x000fea0003800000 */
.L_x_47:
[----:B-----5:R-:W-:Y:S01]  /*3870*/  LOP3.LUT R26, R26, 0xff, RZ, 0xc0, !PT ;  /* 0x000000ff1a1a7812 */ /* 0x020fe200078ec0ff */
[----:B------:R-:W-:Y:S01]  /*3880*/  BSSY B1, `(.L_x_49) ;  /* 0x000000b000017945 */ /* 0x000fe20003800000 */
[----:B------:R-:W-:Y:S02]  /*3890*/  ISETP.LT.OR P5, PT, R6, 0x9, !P1 ;  /* 0x000000090600780c */ /* 0x000fe40004fa1670 */
[----:B------:R-:W-:-:S05]  /*38a0*/  F2FP.F16.E5M2.UNPACK_B R26, R26 ;  /* 0x0000001aff1a723e */ /* 0x000fca00020004ff */
[----:B------:R-:W-:-:S05]  /*38b0*/  HADD2.F32 R26, -RZ, R26.H0_H0 ;  /* 0x2000001aff1a7230 */ /* 0x000fca0000004100 */
[----:B----4-:R-:W-:Y:S01]  /*38c0*/  FMUL R27, R26, R15 ;  /* 0x0000000f1a1b7220 */ /* 0x010fe20000400000 */
[----:B------:R-:W-:-:S03]  /*38d0*/  PRMT R26, RZ, 0x7610, R26 ;  /* 0x00007610ff1a7816 */ /* 0x000fc6000000001a */
[----:B------:R-:W-:-:S05]  /*38e0*/  FFMA R27, R146, R11, R27 ;  /* 0x0000000b921b7223 */ /* 0x000fca000000001b */
[----:B------:R-:W-:-:S05]  /*38f0*/  F2FP.SATFINITE.E5M2.F32.PACK_AB_MERGE_C R27, RZ, R27, RZ ;  /* 0x0000001bff1b723e */ /* 0x000fca00048060ff */
[----:B------:R4:W-:Y:S01]  /*3900*/  @!P4 STG.E.U8 desc[UR18][R18.64+0x1], R27 ;  /* 0x0000011b1200c986 */ /* 0x0009e2000c101112 */
[----:B------:R-:W-:Y:S05]  /*3910*/  @P5 BRA `(.L_x_50) ;  /* 0x0000000000045947 */ /* 0x000fea0003800000 */
[----:B------:R0:W5:Y:S02]  /*3920*/  LDG.E.U8 R26, desc[UR18][R4.64+0x8] ;  /* 0x00000812041a7981 */ /* 0x000164000c1e1100 */
.L_x_50:
[----:B------:R-:W-:Y:S05]  /*3930*/  BSYNC B1 ;  /* 0x0000000000017941 */ /* 0x000fea0003800000 */
.L_x_49:
[----:B-----5:R-:W-:Y:S01]  /*3940*/  LOP3.LUT R26, R26, 0xff, RZ, 0xc0, !PT ;  /* 0x000000ff1a1a7812 */ /* 0x020fe200078ec0ff */
[----:B------:R-:W-:Y:S01]  /*3950*/  BSSY B1, `(.L_x_51) ;  /* 0x000000b000017945 */ /* 0x000fe20003800000 */
[----:B------:R-:W-:Y:S02]  /*3960*/  ISETP.LT.OR P4, PT, R6, 0xa, !P1 ;  /* 0x0000000a0600780c */ /* 0x000fe40004f81670 */
[----:B------:R-:W-:-:S05]  /*3970*/  F2FP.F16.E5M2.UNPACK_B R26, R26 ;  /* 0x0000001aff1a723e */ /* 0x000fca00020004ff */
[----:B------:R-:W-:-:S05]  /*3980*/  HADD2.F32 R26, -RZ, R26.H0_H0 ;  /* 0x2000001aff1a7230 */ /* 0x000fca0000004100 */
[----:B------:R-:W-:-:S04]  /*3990*/  FMUL R26, R26, R15 ;  /* 0x0000000f1a1a7220 */ /* 0x000fc80000400000 */
[----:B------:R-:W-:-:S05]  /*39a0*/  FFMA R26, R143, R11, R26 ;  /* 0x0000000b8f1a7223 */ /* 0x000fca000000001a */
[----:B----4-:R-:W-:Y:S02]  /*39b0*/  F2FP.SATFINITE.E5M2.F32.PACK_AB_MERGE_C R27, RZ, R26, RZ ;  /* 0x0000001aff1b723e */ /* 0x010fe400048060ff */
[----:B------:R-:W-:-:S03]  /*39c0*/  PRMT R26, RZ, 0x7610, R26 ;  /* 0x00007610ff1a7816 */ /* 0x000fc6000000001a */
[----:B------:R4:W-:Y:S01]  /*39d0*/  @!P5 STG.E.U8 desc[UR18][R20.64+0x8], R27 ;  /* 0x0000081b1400d986 */ /* 0x0009e2000c101112 */
[----:B------:R-:W-:Y:S05]  /*39e0*/  @P4 BRA `(.L_x_52) ;  /* 0x0000000000044947 */ /* 0x000fea0003800000 */
[----:B------:R0:W5:Y:S02]  /*39f0*/  LDG.E.U8 R26, desc[UR18][R4.64+0x9] ;  /* 0x00000912041a7981 */ /* 0x000164000c1e1100 */
.L_x_52:
[----:B------:R-:W-:Y:S05]  /*3a00*/  BSYNC B1 ;  /* 0x0000000000017941 */ /* 0x000fea0003800000 */
.L_x_51:
        /* <DEDUP_REMOVED lines=12> */
.L_x_54:
[----:B------:R-:W-:Y:S05]  /*3ad0*/  BSYNC B1 ;  /* 0x0000000000017941 */ /* 0x000fea0003800000 */
.L_x_53:
        /* <DEDUP_REMOVED lines=12> */
.L_x_56:
[----:B------:R-:W-:Y:S05]  /*3ba0*/  BSYNC B1 ;  /* 0x0000000000017941 */ /* 0x000fea0003800000 */
.L_x_55:
        /* <DEDUP_REMOVED lines=12> */
.L_x_58:
[----:B------:R-:W-:Y:S05]  /*3c70*/  BSYNC B1 ;  /* 0x0000000000017941 */ /* 0x000fea0003800000 */
.L_x_57:
        /* <DEDUP_REMOVED lines=12> */
.L_x_60:
[----:B------:R-:W-:Y:S05]  /*3d40*/  BSYNC B1 ;  /* 0x0000000000017941 */ /* 0x000fea0003800000 */
.L_x_59:
        /* <DEDUP_REMOVED lines=12> */
.L_x_62:
[----:B------:R-:W-:Y:S05]  /*3e10*/  BSYNC B1 ;  /* 0x0000000000017941 */ /* 0x000fea0003800000 */
.L_x_61:
        /* <DEDUP_REMOVED lines=12> */
.L_x_64:
[----:B------:R-:W-:Y:S05]  /*3ee0*/  BSYNC B1 ;  /* 0x0000000000017941 */ /* 0x000fea0003800000 */
.L_x_63:
        /* <DEDUP_REMOVED lines=12> */
.L_x_66:
[----:B------:R-:W-:Y:S05]  /*3fb0*/  BSYNC B1 ;  /* 0x0000000000017941 */ /* 0x000fea0003800000 */
.L_x_65:
        /* <DEDUP_REMOVED lines=12> */
.L_x_68:
[----:B------:R-:W-:Y:S05]  /*4080*/  BSYNC B1 ;  /* 0x0000000000017941 */ /* 0x000fea0003800000 */
.L_x_67:
        /* <DEDUP_REMOVED lines=12> */
.L_x_70:
[----:B------:R-:W-:Y:S05]  /*4150*/  BSYNC B1 ;  /* 0x0000000000017941 */ /* 0x000fea0003800000 */
.L_x_69:
        /* <DEDUP_REMOVED lines=12> */
.L_x_72:
[----:B------:R-:W-:Y:S05]  /*4220*/  BSYNC B1 ;  /* 0x0000000000017941 */ /* 0x000fea0003800000 */
.L_x_71:
        /* <DEDUP_REMOVED lines=12> */
.L_x_74:
[----:B------:R-:W-:Y:S05]  /*42f0*/  BSYNC B1 ;  /* 0x0000000000017941 */ /* 0x000fea0003800000 */
.L_x_73:
        /* <DEDUP_REMOVED lines=12> */
.L_x_76:
[----:B------:R-:W-:Y:S05]  /*43c0*/  BSYNC B1 ;  /* 0x0000000000017941 */ /* 0x000fea0003800000 */
.L_x_75:
        /* <DEDUP_REMOVED lines=12> */
.L_x_78:
[----:B------:R-:W-:Y:S05]  /*4490*/  BSYNC B1 ;  /* 0x0000000000017941 */ /* 0x000fea0003800000 */
.L_x_77:
        /* <DEDUP_REMOVED lines=12> */
.L_x_80:
[----:B------:R-:W-:Y:S05]  /*4560*/  BSYNC B1 ;  /* 0x0000000000017941 */ /* 0x000fea0003800000 */
.L_x_79:
        /* <DEDUP_REMOVED lines=12> */
.L_x_82:
[----:B------:R-:W-:Y:S05]  /*4630*/  BSYNC B1 ;  /* 0x0000000000017941 */ /* 0x000fea0003800000 */
.L_x_81:
        /* <DEDUP_REMOVED lines=12> */
.L_x_84:
[----:B------:R-:W-:Y:S05]  /*4700*/  BSYNC B1 ;  /* 0x0000000000017941 */ /* 0x000fea0003800000 */
.L_x_83:
        /* <DEDUP_REMOVED lines=12> */
.L_x_86:
[----:B------:R-:W-:Y:S05]  /*47d0*/  BSYNC B1 ;  /* 0x0000000000017941 */ /* 0x000fea0003800000 */
.L_x_85:
        /* <DEDUP_REMOVED lines=12> */
.L_x_88:
[----:B------:R-:W-:Y:S05]  /*48a0*/  BSYNC B1 ;  /* 0x0000000000017941 */ /* 0x000fea0003800000 */
.L_x_87:
        /* <DEDUP_REMOVED lines=12> */
.L_x_90:
[----:B------:R-:W-:Y:S05]  /*4970*/  BSYNC B1 ;  /* 0x0000000000017941 */ /* 0x000fea0003800000 */
.L_x_89:
        /* <DEDUP_REMOVED lines=12> */
.L_x_92:
[----:B------:R-:W-:Y:S05]  /*4a40*/  BSYNC B1 ;  /* 0x0000000000017941 */ /* 0x000fea0003800000 */
.L_x_91:
        /* <DEDUP_REMOVED lines=12> */
.L_x_94:
[----:B------:R-:W-:Y:S05]  /*4b10*/  BSYNC B1 ;  /* 0x0000000000017941 */ /* 0x000fea0003800000 */
.L_x_93:
        /* <DEDUP_REMOVED lines=12> */
.L_x_96:
[----:B------:R-:W-:Y:S05]  /*4be0*/  BSYNC B1 ;  /* 0x0000000000017941 */ /* 0x000fea0003800000 */
.L_x_95:
        /* <DEDUP_REMOVED lines=12> */
.L_x_98:
[----:B------:R-:W-:Y:S05]  /*4cb0*/  BSYNC B1 ;  /* 0x0000000000017941 */ /* 0x000fea0003800000 */
.L_x_97:
        /* <DEDUP_REMOVED lines=12> */
.L_x_100:
[----:B------:R-:W-:Y:S05]  /*4d80*/  BSYNC B1 ;  /* 0x0000000000017941 */ /* 0x000fea0003800000 */
.L_x_99:
        /* <DEDUP_REMOVED lines=12> */
.L_x_102:
[----:B------:R-:W-:Y:S05]  /*4e50*/  BSYNC B1 ;  /* 0x0000000000017941 */ /* 0x000fea0003800000 */
.L_x_101:
        /* <DEDUP_REMOVED lines=12> */
.L_x_104:
[----:B------:R-:W-:Y:S05]  /*4f20*/  BSYNC B1 ;  /* 0x0000000000017941 */ /* 0x000fea0003800000 */
.L_x_103:
        /* <DEDUP_REMOVED lines=12> */
.L_x_106:
[----:B------:R-:W-:Y:S05]  /*4ff0*/  BSYNC B1 ;  /* 0x0000000000017941 */ /* 0x000fea0003800000 */
.L_x_105:
        /* <DEDUP_REMOVED lines=12> */
.L_x_108:
[----:B------:R-:W-:Y:S05]  /*50c0*/  BSYNC B1 ;  /* 0x0000000000017941 */ /* 0x000fea0003800000 */
.L_x_107:
        /* <DEDUP_REMOVED lines=12> */
.L_x_110:
[----:B------:R-:W-:Y:S05]  /*5190*/  BSYNC B1 ;  /* 0x0000000000017941 */ /* 0x000fea0003800000 */
.L_x_109:
        /* <DEDUP_REMOVED lines=12> */
.L_x_112:
[----:B------:R-:W-:Y:S05]  /*5260*/  BSYNC B1 ;  /* 0x0000000000017941 */ /* 0x000fea0003800000 */
.L_x_111:
        /* <DEDUP_REMOVED lines=12> */
.L_x_114:
[----:B------:R-:W-:Y:S05]  /*5330*/  BSYNC B1 ;  /* 0x0000000000017941 */ /* 0x000fea0003800000 */
.L_x_113:
        /* <DEDUP_REMOVED lines=12> */
.L_x_116:
[----:B------:R-:W-:Y:S05]  /*5400*/  BSYNC B1 ;  /* 0x0000000000017941 */ /* 0x000fea0003800000 */
.L_x_115:
        /* <DEDUP_REMOVED lines=12> */
.L_x_118:
[----:B------:R-:W-:Y:S05]  /*54d0*/  BSYNC B1 ;  /* 0x0000000000017941 */ /* 0x000fea0003800000 */
.L_x_117:
        /* <DEDUP_REMOVED lines=12> */
.L_x_120:
[----:B------:R-:W-:Y:S05]  /*55a0*/  BSYNC B1 ;  /* 0x0000000000017941 */ /* 0x000fea0003800000 */
.L_x_119:
        /* <DEDUP_REMOVED lines=12> */
.L_x_122:
[----:B------:R-:W-:Y:S05]  /*5670*/  BSYNC B1 ;  /* 0x0000000000017941 */ /* 0x000fea0003800000 */
.L_x_121:
        /* <DEDUP_REMOVED lines=12> */
.L_x_124:
[----:B------:R-:W-:Y:S05]  /*5740*/  BSYNC B1 ;  /* 0x0000000000017941 */ /* 0x000fea0003800000 */
.L_x_123:
        /* <DEDUP_REMOVED lines=12> */
.L_x_126:
[----:B------:R-:W-:Y:S05]  /*5810*/  BSYNC B1 ;  /* 0x0000000000017941 */ /* 0x000fea0003800000 */
.L_x_125:
        /* <DEDUP_REMOVED lines=12> */
.L_x_128:
[----:B------:R-:W-:Y:S05]  /*58e0*/  BSYNC B1 ;  /* 0x0000000000017941 */ /* 0x000fea0003800000 */
.L_x_127:
        /* <DEDUP_REMOVED lines=12> */
.L_x_130:
[----:B------:R-:W-:Y:S05]  /*59b0*/  BSYNC B1 ;  /* 0x0000000000017941 */ /* 0x000fea0003800000 */
.L_x_129:
        /* <DEDUP_REMOVED lines=12> */
.L_x_132:
[----:B------:R-:W-:Y:S05]  /*5a80*/  BSYNC B1 ;  /* 0x0000000000017941 */ /* 0x000fea0003800000 */
.L_x_131:
        /* <DEDUP_REMOVED lines=12> */
.L_x_134:
[----:B------:R-:W-:Y:S05]  /*5b50*/  BSYNC B1 ;  /* 0x0000000000017941 */ /* 0x000fea0003800000 */
.L_x_133:
        /* <DEDUP_REMOVED lines=12> */
.L_x_136:
[----:B------:R-:W-:Y:S05]  /*5c20*/  BSYNC B1 ;  /* 0x0000000000017941 */ /* 0x000fea0003800000 */
.L_x_135:
        /* <DEDUP_REMOVED lines=12> */
.L_x_138:
[----:B------:R-:W-:Y:S05]  /*5cf0*/  BSYNC B1 ;  /* 0x0000000000017941 */ /* 0x000fea0003800000 */
.L_x_137:
        /* <DEDUP_REMOVED lines=12> */
.L_x_140:
[----:B------:R-:W-:Y:S05]  /*5dc0*/  BSYNC B1 ;  /* 0x0000000000017941 */ /* 0x000fea0003800000 */
.L_x_139:
        /* <DEDUP_REMOVED lines=12> */
.L_x_142:
[----:B------:R-:W-:Y:S05]  /*5e90*/  BSYNC B1 ;  /* 0x0000000000017941 */ /* 0x000fea0003800000 */
.L_x_141:
        /* <DEDUP_REMOVED lines=12> */
.L_x_144:
[----:B------:R-:W-:Y:S05]  /*5f60*/  BSYNC B1 ;  /* 0x0000000000017941 */ /* 0x000fea0003800000 */
.L_x_143:
        /* <DEDUP_REMOVED lines=12> */
.L_x_146:
[----:B------:R-:W-:Y:S05]  /*6030*/  BSYNC B1 ;  /* 0x0000000000017941 */ /* 0x000fea0003800000 */
.L_x_145:
        /* <DEDUP_REMOVED lines=12> */
.L_x_148:
[----:B------:R-:W-:Y:S05]  /*6100*/  BSYNC B1 ;  /* 0x0000000000017941 */ /* 0x000fea0003800000 */
.L_x_147:
        /* <DEDUP_REMOVED lines=12> */
.L_x_150:
[----:B------:R-:W-:Y:S05]  /*61d0*/  BSYNC B1 ;  /* 0x0000000000017941 */ /* 0x000fea0003800000 */
.L_x_149:
        /* <DEDUP_REMOVED lines=12> */
.L_x_152:
[----:B------:R-:W-:Y:S05]  /*62a0*/  BSYNC B1 ;  /* 0x0000000000017941 */ /* 0x000fea0003800000 */
.L_x_151:
        /* <DEDUP_REMOVED lines=12> */
.L_x_154:
[----:B------:R-:W-:Y:S05]  /*6370*/  BSYNC B1 ;  /* 0x0000000000017941 */ /* 0x000fea0003800000 */
.L_x_153:
        /* <DEDUP_REMOVED lines=12> */
.L_x_156:
[----:B------:R-:W-:Y:S05]  /*6440*/  BSYNC B1 ;  /* 0x0000000000017941 */ /* 0x000fea0003800000 */
.L_x_155:
        /* <DEDUP_REMOVED lines=12> */
.L_x_158:
[----:B------:R-:W-:Y:S05]  /*6510*/  BSYNC B1 ;  /* 0x0000000000017941 */ /* 0x000fea0003800000 */
.L_x_157:
        /* <DEDUP_REMOVED lines=12> */
.L_x_160:
[----:B------:R-:W-:Y:S05]  /*65e0*/  BSYNC B1 ;  /* 0x0000000000017941 */ /* 0x000fea0003800000 */
.L_x_159:
        /* <DEDUP_REMOVED lines=12> */
.L_x_162:
[----:B------:R-:W-:Y:S05]  /*66b0*/  BSYNC B1 ;  /* 0x0000000000017941 */ /* 0x000fea0003800000 */
.L_x_161:
[----:B-----5:R-:W-:Y:S01]  /*66c0*/  LOP3.LUT R26, R26, 0xff, RZ, 0xc0, !PT ;  /* 0x000000ff1a1a7812 */ /* 0x020fe200078ec0ff */
[----:B------:R-:W-:Y:S01]  /*66d0*/  BSSY B1, `(.L_x_163) ;  /* 0x000000b000017945 */ /* 0x000fe20003800000 */
[----:B------:R-:W-:Y:S02]  /*66e0*/  ISETP.LT.OR P1, PT, R6, 0x7a, !P1 ;  /* 0x0000007a0600780c */ /* 0x000fe40004f21670 */
[----:B------:R-:W-:-:S05]  /*66f0*/  F2FP.F16.E5M2.UNPACK_B R26, R26 ;  /* 0x0000001aff1a723e */ /* 0x000fca00020004ff */
[----:B------:R-:W-:-:S05]  /*6700*/  HADD2.F32 R26, -RZ, R26.H0_H0 ;  /* 0x2000001aff1a7230 */ /* 0x000fca0000004100 */
[----:B------:R-:W-:-:S04]  /*6710*/  FMUL R26, R26, R15 ;  /* 0x0000000f1a1a7220 */ /* 0x000fc80000400000 */
[----:B------:R-:W-:Y:S01]  /*6720*/  FFMA R26, R17, R11, R26 ;  /* 0x0000000b111a7223 */ /* 0x000fe2000000001a */
[----:B------:R-:W-:-:S04]  /*6730*/  PRMT R17, RZ, 0x7610, R17 ;  /* 0x00007610ff117816 */ /* 0x000fc80000000011 */
[----:B----4-:R-:W-:-:S05]  /*6740*/  F2FP.SATFINITE.E5M2.F32.PACK_AB_MERGE_C R27, RZ, R26, RZ ;  /* 0x0000001aff1b723e */ /* 0x010fca00048060ff */
[----:B------:R4:W-:Y:S01]  /*6750*/  @!P5 STG.E.U8 desc[UR18][R20.64+0x78], R27 ;  /* 0x0000781b1400d986 */ /* 0x0009e2000c101112 */
[----:B------:R-:W-:Y:S05]  /*6760*/  @P1 BRA `(.L_x_164) ;  /* 0x0000000000041947 */ /* 0x000fea0003800000 */
[----:B------:R0:W5:Y:S02]  /*6770*/  LDG.E.U8 R17, desc[UR18][R4.64+0x79] ;  /* 0x0000791204117981 */ /* 0x000164000c1e1100 */
.L_x_164:
[----:B------:R-:W-:Y:S05]  /*6780*/  BSYNC B1 ;  /* 0x0000000000017941 */ /* 0x000fea0003800000 */
.L_x_163:
[----:B-----5:R-:W-:Y:S01]  /*6790*/  LOP3.LUT R17, R17, 0xff, RZ, 0xc0, !PT ;  /* 0x000000ff11117812 */ /* 0x020fe200078ec0ff */
[----:B------:R-:W-:Y:S01]  /*67a0*/  BSSY B1, `(.L_x_165) ;  /* 0x000000b000017945 */ /* 0x000fe20003800000 */
[----:B------:R-:W-:Y:S02]  /*67b0*/  ISETP.LT.OR P4, PT, R6, 0x79, !P2 ;  /* 0x000000790600780c */ /* 0x000fe40005781670 */
[----:B------:R-:W-:-:S05]  /*67c0*/  F2FP.F16.E5M2.UNPACK_B R17, R17 ;  /* 0x00000011ff11723e */ /* 0x000fca00020004ff */
[----:B0-2---:R-:W-:-:S05]  /*67d0*/  HADD2.F32 R4, -RZ, R17.H0_H0 ;  /* 0x20000011ff047230 */ /* 0x005fca0000004100 */
[----:B------:R-:W-:Y:S01]  /*67e0*/  FMUL R5, R4, R15 ;  /* 0x0000000f04057220 */ /* 0x000fe20000400000 */
[----:B------:R-:W-:-:S03]  /*67f0*/  PRMT R4, RZ, 0x7610, R4 ;  /* 0x00007610ff047816 */ /* 0x000fc60000000004 */
[----:B------:R-:W-:-:S05]  /*6800*/  FFMA R5, R22, R11, R5 ;  /* 0x0000000b16057223 */ /* 0x000fca0000000005 */
[----:B------:R-:W-:-:S05]  /*6810*/  F2FP.SATFINITE.E5M2.F32.PACK_AB_MERGE_C R5, RZ, R5, RZ ;  /* 0x00000005ff05723e */ /* 0x000fca00048060ff */
[----:B------:R0:W-:Y:S01]  /*6820*/  @!P1 STG.E.U8 desc[UR18][R20.64+0x79], R5 ;  /* 0x0000790514009986 */ /* 0x0001e2000c101112 */
[----:B------:R-:W-:Y:S05]  /*6830*/  @P4 BRA `(.L_x_166) ;  /* 0x0000000000044947 */ /* 0x000fea0003800000 */
[----:B------:R2:W5:Y:S02]  /*6840*/  LDG.E.U8 R4, desc[UR18][R24.64+0x78] ;  /* 0x0000781218047981 */ /* 0x000564000c1e1100 */
.L_x_166:
[----:B------:R-:W-:Y:S05]  /*6850*/  BSYNC B1 ;  /* 0x0000000000017941 */ /* 0x000fea0003800000 */
.L_x_165:
[----:B-----5:R-:W-:Y:S01]  /*6860*/  LOP3.LUT R4, R4, 0xff, RZ, 0xc0, !PT ;  /* 0x000000ff04047812 */ /* 0x020fe200078ec0ff */
[----:B------:R-:W-:Y:S01]  /*6870*/  BSSY B1, `(.L_x_167) ;  /* 0x000000b000017945 */ /* 0x000fe20003800000 */
[----:B------:R-:W-:Y:S02]  /*6880*/  ISETP.LT.OR P2, PT, R6, 0x7a, !P2 ;  /* 0x0000007a0600780c */ /* 0x000fe40005741670 */
[----:B------:R-:W-:-:S05]  /*6890*/  F2FP.F16.E5M2.UNPACK_B R4, R4 ;  /* 0x00000004ff04723e */ /* 0x000fca00020004ff */
[----:B------:R-:W-:-:S05]  /*68a0*/  HADD2.F32 R4, -RZ, R4.H0_H0 ;  /* 0x20000004ff047230 */ /* 0x000fca0000004100 */
[----:B------:R-:W-:-:S04]  /*68b0*/  FMUL R4, R4, R15 ;  /* 0x0000000f04047220 */ /* 0x000fc80000400000 */
[----:B------:R-:W-:-:S05]  /*68c0*/  FFMA R4, R23, R11, R4 ;  /* 0x0000000b17047223 */ /* 0x000fca0000000004 */
[----:B0-----:R-:W-:Y:S02]  /*68d0*/  F2FP.SATFINITE.E5M2.F32.PACK_AB_MERGE_C R5, RZ, R4, RZ ;  /* 0x00000004ff05723e */ /* 0x001fe400048060ff */
[----:B------:R-:W-:-:S03]  /*68e0*/  PRMT R4, RZ, 0x7610, R4 ;  /* 0x00007610ff047816 */ /* 0x000fc60000000004 */
[----:B------:R0:W-:Y:S01]  /*68f0*/  @!P4 STG.E.U8 desc[UR18][R18.64+0x78], R5 ;  /* 0x000078051200c986 */ /* 0x0001e2000c101112 */
[----:B------:R-:W-:Y:S05]  /*6900*/  @P2 BRA `(.L_x_168) ;  /* 0x0000000000042947 */ /* 0x000fea0003800000 */
[----:B------:R0:W5:Y:S02]  /*6910*/  LDG.E.U8 R4, desc[UR18][R24.64+0x79] ;  /* 0x0000791218047981 */ /* 0x000164000c1e1100 */
.L_x_168:
[----:B------:R-:W-:Y:S05]  /*6920*/  BSYNC B1 ;  /* 0x0000000000017941 */ /* 0x000fea0003800000 */
.L_x_167:
[----:B------:R-:W-:Y:S05]  /*6930*/  @P2 BRA `(.L_x_169) ;  /* 0x0000001000282947 */ /* 0x000fea0003800000 */
[----:B-----5:R-:W-:-:S04]  /*6940*/  LOP3.LUT R4, R4, 0xff, RZ, 0xc0, !PT ;  /* 0x000000ff04047812 */ /* 0x020fc800078ec0ff */
[----:B------:R-:W-:-:S05]  /*6950*/  F2FP.F16.E5M2.UNPACK_B R4, R4 ;  /* 0x00000004ff04723e */ /* 0x000fca00020004ff */
[----:B------:R-:W-:-:S05]  /*6960*/  HADD2.F32 R4, -RZ, R4.H0_H0 ;  /* 0x20000004ff047230 */ /* 0x000fca0000004100 */
[----:B0-----:R-:W-:-:S04]  /*6970*/  FMUL R5, R4, R15 ;  /* 0x0000000f04057220 */ /* 0x001fc80000400000 */
[----:B------:R-:W-:-:S05]  /*6980*/  FFMA R5, R88, R11, R5 ;  /* 0x0000000b58057223 */ /* 0x000fca0000000005 */
[----:B------:R-:W-:-:S05]  /*6990*/  F2FP.SATFINITE.E5M2.F32.PACK_AB_MERGE_C R5, RZ, R5, RZ ;  /* 0x00000005ff05723e */ /* 0x000fca00048060ff */
[----:B------:R0:W-:Y:S01]  /*69a0*/  STG.E.U8 desc[UR18][R18.64+0x79], R5 ;  /* 0x0000790512007986 */ /* 0x0001e2000c101112 */
[----:B------:R-:W-:Y:S05]  /*69b0*/  BRA `(.L_x_169) ;  /* 0x0000001000087947 */ /* 0x000fea0003800000 */
.L_x_40:
[----:B------:R-:W-:Y:S01]  /*69c0*/  ISETP.GE.AND P2, PT, R31, 0x1, PT ;  /* 0x000000011f00780c */ /* 0x000fe20003f46270 */
[-C--:B------:R-:W-:Y:S01]  /*69d0*/  FMUL R147, R147, R11.reuse ;  /* 0x0000000b93937220 */ /* 0x080fe20000400000 */
[-C--:B------:R-:W-:Y:S01]  /*69e0*/  FMUL R148, R148, R11.reuse ;  /* 0x0000000b94947220 */ /* 0x080fe20000400000 */
[----:B------:R-:W-:Y:S01]  /*69f0*/  ISETP.GE.AND P1, PT, R31, 0x9, PT ;  /* 0x000000091f00780c */ /* 0x000fe20003f26270 */
[-C--:B------:R-:W-:Y:S01]  /*6a00*/  FMUL R146, R146, R11.reuse ;  /* 0x0000000b92927220 */ /* 0x080fe20000400000 */
[C---:B------:R-:W-:Y:S01]  /*6a10*/  ISETP.LT.OR P5, PT, R6.reuse, 0x1, !P2 ;  /* 0x000000010600780c */ /* 0x040fe200057a1670 */
[-C--:B------:R-:W-:Y:S01]  /*6a20*/  FMUL R145, R145, R11.reuse ;  /* 0x0000000b91917220 */ /* 0x080fe20000400000 */
[----:B------:R-:W-:Y:S01]  /*6a30*/  ISETP.LT.OR P4, PT, R6, 0x2, !P2 ;  /* 0x000000020600780c */ /* 0x000fe20005781670 */
[----:B------:R-:W-:Y:S01]  /*6a40*/  FMUL R143, R143, R11 ;  /* 0x0000000b8f8f7220 */ /* 0x000fe20000400000 */
[----:B------:R-:W-:Y:S01]  /*6a50*/  F2FP.SATFINITE.E5M2.F32.PACK_AB_MERGE_C R147, RZ, R147, RZ ;  /* 0x00000093ff93723e */ /* 0x000fe200048060ff */
[-C--:B------:R-:W-:Y:S01]  /*6a60*/  FMUL R144, R144, R11.reuse ;  /* 0x0000000b90907220 */ /* 0x080fe20000400000 */
[----:B------:R-:W-:Y:S01]  /*6a70*/  F2FP.SATFINITE.E5M2.F32.PACK_AB_MERGE_C R5, RZ, R148, RZ ;  /* 0x00000094ff05723e */ /* 0x000fe200048060ff */
[-C--:B------:R-:W-:Y:S01]  /*6a80*/  FMUL R141, R141, R11.reuse ;  /* 0x0000000b8d8d7220 */ /* 0x080fe20000400000 */
[----:B------:R-:W-:Y:S01]  /*6a90*/  ISETP.LT.OR P6, PT, R6, 0x9, !P2 ;  /* 0x000000090600780c */ /* 0x000fe200057c1670 */
[-C--:B------:R-:W-:Y:S01]  /*6aa0*/  FMUL R142, R142, R11.reuse ;  /* 0x0000000b8e8e7220 */ /* 0x080fe20000400000 */
[----:B------:R-:W-:Y:S01]  /*6ab0*/  F2FP.SATFINITE.E5M2.F32.PACK_AB_MERGE_C R25, RZ, R146, RZ ;  /* 0x00000092ff19723e */ /* 0x000fe200048060ff */
[----:B------:R-:W-:Y:S01]  /*6ac0*/  FMUL R140, R140, R11 ;  /* 0x0000000b8c8c7220 */ /* 0x000fe20000400000 */
[----:B------:R-:W-:Y:S01]  /*6ad0*/  F2FP.SATFINITE.E5M2.F32.PACK_AB_MERGE_C R145, RZ, R145, RZ ;  /* 0x00000091ff91723e */ /* 0x000fe200048060ff */
[----:B------:R-:W-:Y:S01]  /*6ae0*/  @!P5 STG.E.U8 desc[UR18][R20.64], R147 ;  /* 0x000000931400d986 */ /* 0x000fe2000c101112 */
[C---:B------:R-:W-:Y:S01]  /*6af0*/  ISETP.LT.OR P5, PT, R6.reuse, 0x2, !P1 ;  /* 0x000000020600780c */ /* 0x040fe20004fa1670 */
[----:B------:R-:W-:Y:S01]  /*6b00*/  FMUL R139, R139, R11 ;  /* 0x0000000b8b8b7220 */ /* 0x000fe20000400000 */
[----:B------:R-:W-:Y:S01]  /*6b10*/  F2FP.SATFINITE.E5M2.F32.PACK_AB_MERGE_C R143, RZ, R143, RZ ;  /* 0x0000008fff8f723e */ /* 0x000fe200048060ff */
[----:B------:R0:W-:Y:S01]  /*6b20*/  @!P4 STG.E.U8 desc[UR18][R20.64+0x1], R5 ;  /* 0x000001051400c986 */ /* 0x0001e2000c101112 */
[----:B------:R-:W-:Y:S01]  /*6b30*/  ISETP.LT.OR P4, PT, R6, 0x1, !P1 ;  /* 0x000000010600780c */ /* 0x000fe20004f81670 */
[----:B------:R-:W-:Y:S01]  /*6b40*/  FMUL R137, R137, R11 ;  /* 0x0000000b89897220 */ /* 0x000fe20000400000 */
[----:B------:R-:W-:Y:S01]  /*6b50*/  F2FP.SATFINITE.E5M2.F32.PACK_AB_MERGE_C R141, RZ, R141, RZ ;  /* 0x0000008dff8d723e */ /* 0x000fe200048060ff */
[-C--:B------:R-:W-:Y:S01]  /*6b60*/  FMUL R138, R138, R11.reuse ;  /* 0x0000000b8a8a7220 */ /* 0x080fe20000400000 */
[----:B------:R-:W-:Y:S01]  /*6b70*/  F2FP.SATFINITE.E5M2.F32.PACK_AB_MERGE_C R27, RZ, R142, RZ ;  /* 0x0000008eff1b723e */ /* 0x000fe200048060ff */
[----:B------:R-:W-:Y:S01]  /*6b80*/  FMUL R135, R135, R11 ;  /* 0x0000000b87877220 */ /* 0x000fe20000400000 */
[----:B------:R-:W-:Y:S01]  /*6b90*/  F2FP.SATFINITE.E5M2.F32.PACK_AB_MERGE_C R139, RZ, R139, RZ ;  /* 0x0000008bff8b723e */ /* 0x000fe200048060ff */
[----:B------:R-:W-:Y:S01]  /*6ba0*/  FMUL R136, R136, R11 ;  /* 0x0000000b88887220 */ /* 0x000fe20000400000 */
[----:B------:R-:W-:Y:S01]  /*6bb0*/  F2FP.SATFINITE.E5M2.F32.PACK_AB_MERGE_C R137, RZ, R137, RZ ;  /* 0x00000089ff89723e */ /* 0x000fe200048060ff */
[----:B------:R1:W-:Y:S01]  /*6bc0*/  @!P5 STG.E.U8 desc[UR18][R18.64+0x1], R25 ;  /* 0x000001191200d986 */ /* 0x0003e2000c101112 */
[----:B------:R-:W-:Y:S01]  /*6bd0*/  ISETP.LT.OR P5, PT, R6, 0xa, !P2 ;  /* 0x0000000a0600780c */ /* 0x000fe200057a1670 */
[-C--:B------:R-:W-:Y:S01]  /*6be0*/  FMUL R134, R134, R11.reuse ;  /* 0x0000000b86867220 */ /* 0x080fe20000400000 */
[----:B0-----:R-:W-:Y:S01]  /*6bf0*/  F2FP.SATFINITE.E5M2.F32.PACK_AB_MERGE_C R5, RZ, R144, RZ ;  /* 0x00000090ff05723e */ /* 0x001fe200048060ff */
[----:B------:R-:W-:Y:S01]  /*6c00*/  @!P4 STG.E.U8 desc[UR18][R18.64], R145 ;  /* 0x000000911200c986 */ /* 0x000fe2000c101112 */
[C---:B------:R-:W-:Y:S01]  /*6c10*/  ISETP.LT.OR P4, PT, R6.reuse, 0x9, !P1 ;  /* 0x000000090600780c */ /* 0x040fe20004f81670 */
[----:B------:R-:W-:Y:S01]  /*6c20*/  FMUL R133, R133, R11 ;  /* 0x0000000b85857220 */ /* 0x000fe20000400000 */
[----:B------:R-:W-:Y:S01]  /*6c30*/  F2FP.SATFINITE.E5M2.F32.PACK_AB_MERGE_C R135, RZ, R135, RZ ;  /* 0x00000087ff87723e */ /* 0x000fe200048060ff */
[----:B------:R-:W-:Y:S01]  /*6c40*/  @!P6 STG.E.U8 desc[UR18][R20.64+0x8], R143 ;  /* 0x0000088f1400e986 */ /* 0x000fe2000c101112 */
[----:B------:R-:W-:Y:S01]  /*6c50*/  ISETP.LT.OR P6, PT, R6, 0xa, !P1 ;  /* 0x0000000a0600780c */ /* 0x000fe20004fc1670 */
[----:B------:R-:W-:Y:S01]  /*6c60*/  FMUL R131, R131, R11 ;  /* 0x0000000b83837220 */ /* 0x000fe20000400000 */
[----:B------:R-:W-:Y:S01]  /*6c70*/  F2FP.SATFINITE.E5M2.F32.PACK_AB_MERGE_C R133, RZ, R133, RZ ;  /* 0x00000085ff85723e */ /* 0x000fe200048060ff */
[-C--:B------:R-:W-:Y:S01]  /*6c80*/  FMUL R132, R132, R11.reuse ;  /* 0x0000000b84847220 */ /* 0x080fe20000400000 */
[----:B-1----:R-:W-:Y:S01]  /*6c90*/  F2FP.SATFINITE.E5M2.F32.PACK_AB_MERGE_C R25, RZ, R140, RZ ;  /* 0x0000008cff19723e */ /* 0x002fe200048060ff */
[----:B------:R0:W-:Y:S01]  /*6ca0*/  @!P5 STG.E.U8 desc[UR18][R20.64+0x9], R5 ;  /* 0x000009051400d986 */ /* 0x0001e2000c101112 */
[C---:B------:R-:W-:Y:S01]  /*6cb0*/  ISETP.LT.OR P5, PT, R6.reuse, 0x12, !P2 ;  /* 0x000000120600780c */ /* 0x040fe200057a1670 */
[----:B------:R-:W-:Y:S01]  /*6cc0*/  FMUL R129, R129, R11 ;  /* 0x0000000b81817220 */ /* 0x000fe20000400000 */
[----:B------:R-:W-:Y:S01]  /*6cd0*/  F2FP.SATFINITE.E5M2.F32.PACK_AB_MERGE_C R131, RZ, R131, RZ ;  /* 0x00000083ff83723e */ /* 0x000fe200048060ff */
[----:B------:R-:W-:Y:S01]  /*6ce0*/  @!P4 STG.E.U8 desc[UR18][R18.64+0x8], R141 ;  /* 0x0000088d1200c986 */ /* 0x000fe2000c101112 */
[----:B------:R-:W-:Y:S01]  /*6cf0*/  ISETP.LT.OR P4, PT, R6, 0x11, !P2 ;  /* 0x000000110600780c */ /* 0x000fe20005781670 */
[----:B------:R-:W-:Y:S01]  /*6d00*/  FMUL R130, R130, R11 ;  /* 0x0000000b82827220 */ /* 0x000fe20000400000 */
[----:B------:R-:W-:Y:S01]  /*6d10*/  F2FP.SATFINITE.E5M2.F32.PACK_AB_MERGE_C R129, RZ, R129, RZ ;  /* 0x00000081ff81723e */ /* 0x000fe200048060ff */
[----:B------:R1:W-:Y:S01]  /*6d20*/  @!P6 STG.E.U8 desc[UR18][R18.64+0x9], R27 ;  /* 0x0000091b1200e986 */ /* 0x0003e2000c101112 */
[----:B------:R-:W-:Y:S01]  /*6d30*/  ISETP.LT.OR P6, PT, R6, 0x11, !P1 ;  /* 0x000000110600780c */ /* 0x000fe20004fc1670 */
[-C--:B------:R-:W-:Y:S01]  /*6d40*/  FMUL R128, R128, R11.reuse ;  /* 0x0000000b80807220 */ /* 0x080fe20000400000 */
[-C--:B------:R-:W-:Y:S01]  /*6d50*/  FMUL R127, R127, R11.reuse ;  /* 0x0000000b7f7f7220 */ /* 0x080fe20000400000 */
[----:B0-----:R-:W-:Y:S01]  /*6d60*/  F2FP.SATFINITE.E5M2.F32.PACK_AB_MERGE_C R5, RZ, R138, RZ ;  /* 0x0000008aff05723e */ /* 0x001fe200048060ff */
[-C--:B------:R-:W-:Y:S01]  /*6d70*/  FMUL R125, R125, R11.reuse ;  /* 0x0000000b7d7d7220 */ /* 0x080fe20000400000 */
[----:B------:R0:W-:Y:S01]  /*6d80*/  @!P5 STG.E.U8 desc[UR18][R20.64+0x11], R25 ;  /* 0x000011191400d986 */ /* 0x0001e2000c101112 */
[----:B------:R-:W-:Y:S01]  /*6d90*/  ISETP.LT.OR P5, PT, R6, 0x12, !P1 ;  /* 0x000000120600780c */ /* 0x000fe20004fa1670 */
[----:B------:R-:W-:Y:S01]  /*6da0*/  FMUL R126, R126, R11 ;  /* 0x0000000b7e7e7220 */ /* 0x000fe20000400000 */
[----:B------:R-:W-:Y:S01]  /*6db0*/  F2FP.SATFINITE.E5M2.F32.PACK_AB_MERGE_C R127, RZ, R127, RZ ;  /* 0x0000007fff7f723e */ /* 0x000fe200048060ff */
[----:B------:R-:W-:Y:S01]  /*6dc0*/  @!P4 STG.E.U8 desc[UR18][R20.64+0x10], R139 ;  /* 0x0000108b1400c986 */ /* 0x000fe2000c101112 */
[C---:B------:R-:W-:Y:S01]  /*6dd0*/  ISETP.LT.OR P4, PT, R6.reuse, 0x19, !P2 ;  /* 0x000000190600780c */ /* 0x040fe20005781670 */
[-C--:B------:R-:W-:Y:S01]  /*6de0*/  FMUL R123, R123, R11.reuse ;  /* 0x0000000b7b7b7220 */ /* 0x080fe20000400000 */
[----:B-1----:R-:W-:Y:S01]  /*6df0*/  F2FP.SATFINITE.E5M2.F32.PACK_AB_MERGE_C R27, RZ, R136, RZ ;  /* 0x00000088ff1b723e */ /* 0x002fe200048060ff */
[----:B------:R-:W-:Y:S01]  /*6e00*/  @!P6 STG.E.U8 desc[UR18][R18.64+0x10], R137 ;  /* 0x000010891200e986 */ /* 0x000fe2000c101112 */
[----:B------:R-:W-:Y:S01]  /*6e10*/  ISETP.LT.OR P6, PT, R6, 0x1a, !P2 ;  /* 0x0000001a0600780c */ /* 0x000fe200057c1670 */
[----:B------:R-:W-:Y:S01]  /*6e20*/  FMUL R124, R124, R11 ;  /* 0x0000000b7c7c7220 */ /* 0x000fe20000400000 */
[----:B------:R-:W-:Y:S01]  /*6e30*/  F2FP.SATFINITE.E5M2.F32.PACK_AB_MERGE_C R125, RZ, R125, RZ ;  /* 0x0000007dff7d723e */ /* 0x000fe200048060ff */
[-C--:B------:R-:W-:Y:S01]  /*6e40*/  FMUL R122, R122, R11.reuse ;  /* 0x0000000b7a7a7220 */ /* 0x080fe20000400000 */
[----:B0-----:R-:W-:Y:S01]  /*6e50*/  F2FP.SATFINITE.E5M2.F32.PACK_AB_MERGE_C R25, RZ, R134, RZ ;  /* 0x00000086ff19723e */ /* 0x001fe200048060ff */
[----:B------:R0:W-:Y:S01]  /*6e60*/  @!P5 STG.E.U8 desc[UR18][R18.64+0x11], R5 ;  /* 0x000011051200d986 */ /* 0x0001e2000c101112 */
[C---:B------:R-:W-:Y:S01]  /*6e70*/  ISETP.LT.OR P5, PT, R6.reuse, 0x1a, !P1 ;  /* 0x0000001a0600780c */ /* 0x040fe20004fa1670 */
        /* <DEDUP_REMOVED lines=11> */
[----:B0-----:R-:W-:Y:S01]  /*6f30*/  F2FP.SATFINITE.E5M2.F32.PACK_AB_MERGE_C R5, RZ, R132, RZ ;  /* 0x00000084ff05723e */ /* 0x001fe200048060ff */
[----:B------:R0:W-:Y:S01]  /*6f40*/  @!P5 STG.E.U8 desc[UR18][R18.64+0x19], R25 ;  /* 0x000019191200d986 */ /* 0x0001e2000c101112 */
[----:B------:R-:W-:Y:S01]  /*6f50*/  ISETP.LT.OR P5, PT, R6, 0x22, !P2 ;  /* 0x000000220600780c */ /* 0x000fe200057a1670 */
[----:B------:R-:W-:Y:S01]  /*6f60*/  FMUL R118, R118, R11 ;  /* 0x0000000b76767220 */ /* 0x000fe20000400000 */
[----:B------:R-:W-:Y:S01]  /*6f70*/  F2FP.SATFINITE.E5M2.F32.PACK_AB_MERGE_C R117, RZ, R117, RZ ;  /* 0x00000075ff75723e */ /* 0x000fe200048060ff */
[----:B------:R-:W-:Y:S01]  /*6f80*/  @!P4 STG.E.U8 desc[UR18][R18.64+0x18], R133 ;  /* 0x000018851200c986 */ /* 0x000fe2000c101112 */
[----:B------:R-:W-:Y:S01]  /*6f90*/  ISETP.LT.OR P4, PT, R6, 0x21, !P1 ;  /* 0x000000210600780c */ /* 0x000fe20004f81670 */
[-C--:B------:R-:W-:Y:S01]  /*6fa0*/  FMUL R116, R116, R11.reuse ;  /* 0x0000000b74747220 */ /* 0x080fe20000400000 */
[----:B-1----:R-:W-:Y:S01]  /*6fb0*/  F2FP.SATFINITE.E5M2.F32.PACK_AB_MERGE_C R27, RZ, R130, RZ ;  /* 0x00000082ff1b723e */ /* 0x002fe200048060ff */
[----:B------:R-:W-:Y:S01]  /*6fc0*/  @!P6 STG.E.U8 desc[UR18][R20.64+0x20], R131 ;  /* 0x000020831400e986 */ /* 0x000fe2000c101112 */
[----:B------:R-:W-:Y:S01]  /*6fd0*/  ISETP.LT.OR P6, PT, R6, 0x22, !P1 ;  /* 0x000000220600780c */ /* 0x000fe20004fc1670 */
[-C--:B------:R-:W-:Y:S01]  /*6fe0*/  FMUL R115, R115, R11.reuse ;  /* 0x0000000b73737220 */ /* 0x080fe20000400000 */
[-C--:B------:R-:W-:Y:S01]  /*6ff0*/  FMUL R113, R113, R11.reuse ;  /* 0x0000000b71717220 */ /* 0x080fe20000400000 */
[----:B0-----:R-:W-:Y:S01]  /*7000*/  F2FP.SATFINITE.E5M2.F32.PACK_AB_MERGE_C R25, RZ, R128, RZ ;  /* 0x00000080ff19723e */ /* 0x001fe200048060ff */
[-C--:B------:R-:W-:Y:S01]  /*7010*/  FMUL R114, R114, R11.reuse ;  /* 0x0000000b72727220 */ /* 0x080fe20000400000 */
        /* <DEDUP_REMOVED lines=33> */
[C---:B------:R-:W-:Y:S01]  /*7230*/  ISETP.LT.OR P4, PT, R6.reuse, 0x31, !P1 ;  /* 0x000000310600780c */ /* 0x040fe20004f81670 */
[-C--:B------:R-:W-:Y:S01]  /*7240*/  FMUL R103, R103, R11.reuse ;  /* 0x0000000b67677220 */ /* 0x080fe20000400000 */
[-C--:B------:R-:W-:Y:S01]  /*7250*/  FMUL R101, R101, R11.reuse ;  /* 0x0000000b65657220 */ /* 0x080fe20000400000 */
        /* <DEDUP_REMOVED lines=15> */
[C---:B------:R-:W-:Y:S01]  /*7350*/  ISETP.LT.OR P6, PT, R6.reuse, 0x3a, !P1 ;  /* 0x0000003a0600780c */ /* 0x040fe20004fc1670 */
        /* <DEDUP_REMOVED lines=20> */
[-C--:B------:R-:W-:Y:S01]  /*74a0*/  FMUL R92, R92, R11.reuse ;  /* 0x0000000b5c5c7220 */ /* 0x080fe20000400000 */
[-C--:B------:R-:W-:Y:S01]  /*74b0*/  FMUL R89, R89, R11.reuse ;  /* 0x0000000b59597220 */ /* 0x080fe20000400000 */
        /* <DEDUP_REMOVED lines=19> */
[----:B------:R-:W-:-:S02]  /*75f0*/  ISETP.LT.OR P6, PT, R6, 0x51, !P2 ;  /* 0x000000510600780c */ /* 0x000fc400057c1670 */
[----:B------:R-:W-:Y:S02]  /*7600*/  F2FP.SATFINITE.E5M2.F32.PACK_AB_MERGE_C R23, RZ, R23, RZ ;  /* 0x00000017ff17723e */ /* 0x000fe400048060ff */
[----:B0-----:R-:W-:Y:S01]  /*7610*/  F2FP.SATFINITE.E5M2.F32.PACK_AB_MERGE_C R5, RZ, R108, RZ ;  /* 0x0000006cff05723e */ /* 0x001fe200048060ff */
[----:B------:R0:W-:Y:S01]  /*7620*/  @!P5 STG.E.U8 desc[UR18][R18.64+0x49], R25 ;  /* 0x000049191200d986 */ /* 0x0001e2000c101112 */
[----:B------:R-:W-:-:S03]  /*7630*/  ISETP.LT.OR P5, PT, R6, 0x52, !P2 ;  /* 0x000000520600780c */ /* 0x000fc600057a1670 */
[----:B------:R-:W-:Y:S01]  /*7640*/  @!P4 STG.E.U8 desc[UR18][R18.64+0x48], R109 ;  /* 0x0000486d1200c986 */ /* 0x000fe2000c101112 */
[C---:B------:R-:W-:Y:S02]  /*7650*/  ISETP.LT.OR P4, PT, R6.reuse, 0x51, !P1 ;  /* 0x000000510600780c */ /* 0x040fe40004f81670 */
[----:B-1----:R-:W-:Y:S01]  /*7660*/  F2FP.SATFINITE.E5M2.F32.PACK_AB_MERGE_C R27, RZ, R106, RZ ;  /* 0x0000006aff1b723e */ /* 0x002fe200048060ff */
[----:B------:R-:W-:Y:S01]  /*7670*/  @!P6 STG.E.U8 desc[UR18][R20.64+0x50], R107 ;  /* 0x0000506b1400e986 */ /* 0x000fe2000c101112 */
[----:B------:R-:W-:Y:S02]  /*7680*/  ISETP.LT.OR P6, PT, R6, 0x52, !P1 ;  /* 0x000000520600780c */ /* 0x000fe40004fc1670 */
[----:B0-----:R-:W-:-:S03]  /*7690*/  F2FP.SATFINITE.E5M2.F32.PACK_AB_MERGE_C R25, RZ, R104, RZ ;  /* 0x00000068ff19723e */ /* 0x001fc600048060ff */
[----:B------:R0:W-:Y:S01]  /*76a0*/  @!P5 STG.E.U8 desc[UR18][R20.64+0x51], R5 ;  /* 0x000051051400d986 */ /* 0x0001e2000c101112 */
[----:B------:R-:W-:-:S03]  /*76b0*/  ISETP.LT.OR P5, PT, R6, 0x5a, !P2 ;  /* 0x0000005a0600780c */ /* 0x000fc600057a1670 */
[----:B------:R-:W-:Y:S01]  /*76c0*/  @!P4 STG.E.U8 desc[UR18][R18.64+0x50], R105 ;  /* 0x000050691200c986 */ /* 0x000fe2000c101112 */
[----:B------:R-:W-:-:S03]  /*76d0*/  ISETP.LT.OR P4, PT, R6, 0x59, !P2 ;  /* 0x000000590600780c */ /* 0x000fc60005781670 */
[----:B------:R1:W-:Y:S01]  /*76e0*/  @!P6 STG.E.U8 desc[UR18][R18.64+0x51], R27 ;  /* 0x0000511b1200e986 */ /* 0x0003e2000c101112 */
[----:B------:R-:W-:Y:S02]  /*76f0*/  ISETP.LT.OR P6, PT, R6, 0x59, !P1 ;  /* 0x000000590600780c */ /* 0x000fe40004fc1670 */
[----:B0-----:R-:W-:-:S03]  /*7700*/  F2FP.SATFINITE.E5M2.F32.PACK_AB_MERGE_C R5, RZ, R102, RZ ;  /* 0x00000066ff05723e */ /* 0x001fc600048060ff */
        /* <DEDUP_REMOVED lines=31> */
[C---:B------:R-:W-:Y:S02]  /*7900*/  ISETP.LT.OR P5, PT, R6.reuse, 0x79, !P2 ;  /* 0x000000790600780c */ /* 0x040fe400057a1670 */
[C---:B------:R-:W-:Y:S01]  /*7910*/  ISETP.LT.OR P2, PT, R6.reuse, 0x7a, !P2 ;  /* 0x0000007a0600780c */ /* 0x040fe20005741670 */
[----:B------:R2:W-:Y:S01]  /*7920*/  @!P4 STG.E.U8 desc[UR18][R20.64+0x70], R91 ;  /* 0x0000705b1400c986 */ /* 0x0005e2000c101112 */
[C---:B------:R-:W-:Y:S02]  /*7930*/  ISETP.LT.OR P4, PT, R6.reuse, 0x72, !P1 ;  /* 0x000000720600780c */ /* 0x040fe40004f81670 */
[----:B-1----:R-:W-:Y:S01]  /*7940*/  F2FP.SATFINITE.E5M2.F32.PACK_AB_MERGE_C R27, RZ, R88, RZ ;  /* 0x00000058ff1b723e */ /* 0x002fe200048060ff */
[----:B------:R2:W-:Y:S01]  /*7950*/  @!P6 STG.E.U8 desc[UR18][R18.64+0x70], R89 ;  /* 0x000070591200e986 */ /* 0x0005e2000c101112 */
[C---:B------:R-:W-:Y:S02]  /*7960*/  ISETP.LT.OR P6, PT, R6.reuse, 0x79, !P1 ;  /* 0x000000790600780c */ /* 0x040fe40004fc1670 */
[----:B------:R-:W-:-:S02]  /*7970*/  ISETP.LT.OR P1, PT, R6, 0x7a, !P1 ;  /* 0x0000007a0600780c */ /* 0x000fc40004f21670 */
[----:B0-----:R-:W-:-:S05]  /*7980*/  F2FP.SATFINITE.E5M2.F32.PACK_AB_MERGE_C R25, RZ, R22, RZ ;  /* 0x00000016ff19723e */ /* 0x001fca00048060ff */
[----:B------:R2:W-:Y:S04]  /*7990*/  @!P4 STG.E.U8 desc[UR18][R18.64+0x71], R5 ;  /* 0x000071051200c986 */ /* 0x0005e8000c101112 */
[----:B------:R2:W-:Y:S04]  /*79a0*/  @!P5 STG.E.U8 desc[UR18][R20.64+0x78], R17 ;  /* 0x000078111400d986 */ /* 0x0005e8000c101112 */
[----:B------:R2:W-:Y:S04]  /*79b0*/  @!P2 STG.E.U8 desc[UR18][R20.64+0x79], R25 ;  /* 0x000079191400a986 */ /* 0x0005e8000c101112 */
[----:B------:R2:W-:Y:S04]  /*79c0*/  @!P6 STG.E.U8 desc[UR18][R18.64+0x78], R23 ;  /* 0x000078171200e986 */ /* 0x0005e8000c101112 */
[----:B------:R2:W-:Y:S02]  /*79d0*/  @!P1 STG.E.U8 desc[UR18][R18.64+0x79], R27 ;  /* 0x0000791b12009986 */ /* 0x0005e4000c101112 */
.L_x_169:
[----:B------:R-:W-:Y:S05]  /*79e0*/  BSYNC B0 ;  /* 0x0000000000007941 */ /* 0x000fea0003800000 */
.L_x_39:
[C---:B------:R-:W-:Y:S01]  /*79f0*/  LEA R2, P1, R8.reuse, R2, 0x1 ;  /* 0x0000000208027211 */ /* 0x040fe200078208ff */
[----:B------:R-:W-:Y:S01]  /*7a00*/  ULDC.64 UR6, c[0x0][0x650] ;  /* 0x0001940000067ab9 */ /* 0x000fe20000000a00 */
[----:B-----5:R-:W-:Y:S01]  /*7a10*/  IMAD.U32 R4, RZ, RZ, UR16 ;  /* 0x00000010ff047e24 */ /* 0x020fe2000f8e00ff */
[----:B--2---:R-:W-:Y:S01]  /*7a20*/  PRMT R17, RZ, 0x7610, R17 ;  /* 0x00007610ff117816 */ /* 0x004fe20000000011 */
[----:B------:R-:W-:Y:S01]  /*7a30*/  IMAD.MOV.U32 R6, RZ, RZ, -0x1 ;  /* 0xffffffffff067424 */ /* 0x000fe200078e00ff */
[----:B------:R-:W-:Y:S01]  /*7a40*/  LEA.HI.X R3, R8, R3, R0, 0x1, P1 ;  /* 0x0000000308037211 */ /* 0x000fe200008f0c00 */
[----:B------:R2:W-:Y:S01]  /*7a50*/  SYNCS.ARRIVE.TRANS64.A1T0 RZ, [R4+UR21], RZ ;  /* 0x000000ff04ff79a7 */ /* 0x0005e20008100015 */
[----:B------:R-:W-:Y:S01]  /*7a60*/  ISETP.GE.U32.AND P1, PT, R2, UR6, PT ;  /* 0x0000000602007c0c */ /* 0x000fe2000bf26070 */
[----:B0-----:R-:W-:-:S03]  /*7a70*/  IMAD.MOV.U32 R5, RZ, RZ, -0x1 ;  /* 0xffffffffff057424 */ /* 0x001fc600078e00ff */
[----:B------:R-:W-:Y:S01]  /*7a80*/  ISETP.GE.U32.AND.EX P1, PT, R3, UR7, PT, P1 ;  /* 0x0000000703007c0c */ /* 0x000fe2000bf26110 */
[----:B--2---:R-:W-:-:S12]  /*7a90*/  IMAD.MOV.U32 R4, RZ, RZ, -0x1 ;  /* 0xffffffffff047424 */ /* 0x004fd800078e00ff */
[----:B------:R-:W-:Y:S05]  /*7aa0*/  @P1 BRA `(.L_x_170) ;  /* 0x0000000400601947 */ /* 0x000fea0003800000 */
[----:B------:R-:W0:Y:S01]  /*7ab0*/  S2R R28, SR_CTAID.X ;  /* 0x00000000001c7919 */ /* 0x000e220000002500 */
[----:B------:R-:W2:Y:S01]  /*7ac0*/  LDC.64 R22, c[0x0][0x628] ;  /* 0x00018a00ff167b82 */ /* 0x000ea20000000a00 */
[----:B------:R-:W-:Y:S01]  /*7ad0*/  ULDC UR6, c[0x0][0x150] ;  /* 0x0000540000067ab9 */ /* 0x000fe20000000800 */
[----:B-1--4-:R-:W-:Y:S01]  /*7ae0*/  IMAD.MOV.U32 R20, RZ, RZ, R2 ;  /* 0x000000ffff147224 */ /* 0x012fe200078e0002 */
[----:B------:R-:W1:Y:S01]  /*7af0*/  S2R R30, SR_CTAID.Y ;  /* 0x00000000001e7919 */ /* 0x000e620000002600 */
[----:B------:R-:W-:-:S04]  /*7b00*/  IMAD.MOV.U32 R21, RZ, RZ, R3 ;  /* 0x000000ffff157224 */ /* 0x000fc800078e0003 */
[----:B------:R-:W4:Y:S08]  /*7b10*/  LDC R31, c[0x0][0x144] ;  /* 0x00005100ff1f7b82 */ /* 0x000f300000000800 */
[----:B------:R-:W1:Y:S08]  /*7b20*/  LDC R6, c[0x0][0x630] ;  /* 0x00018c00ff067b82 */ /* 0x000e700000000800 */
[----:B------:R-:W1:Y:S01]  /*7b30*/  LDC.64 R26, c[0x0][0x620] ;  /* 0x00018800ff1a7b82 */ /* 0x000e620000000a00 */
[----:B--2---:R-:W-:-:S04]  /*7b40*/  ISETP.NE.U32.AND P1, PT, R22, RZ, PT ;  /* 0x000000ff1600720c */ /* 0x004fc80003f25070 */
[----:B------:R-:W-:Y:S02]  /*7b50*/  ISETP.NE.AND.EX P1, PT, R23, RZ, PT, P1 ;  /* 0x000000ff1700720c */ /* 0x000fe40003f25310 */
[----:B0-----:R-:W-:-:S05]  /*7b60*/  I2FP.F32.U32 R4, R28 ;  /* 0x0000001c00047245 */ /* 0x001fca0000201000 */
[----:B------:R-:W-:-:S04]  /*7b70*/  FMUL R4, R4, UR6 ;  /* 0x0000000604047c20 */ /* 0x000fc80008400000 */
[----:B------:R0:W2:Y:S02]  /*7b80*/  F2I.U32.TRUNC.NTZ R29, R4 ;  /* 0x00000004001d7305 */ /* 0x0000a4000020f000 */
[----:B----4-:R-:W-:Y:S05]  /*7b90*/  @!P1 BRA `(.L_x_171) ;  /* 0x0000000000289947 */ /* 0x010fea0003800000 */
[----:B------:R-:W4:Y:S02]  /*7ba0*/  LDC R5, c[0x0][0x634] ;  /* 0x00018d00ff057b82 */ /* 0x000f240000000800 */
[----:B----4-:R-:W-:-:S05]  /*7bb0*/  IADD3 R17, P1, R2, R5, RZ ;  /* 0x0000000502117210 */ /* 0x010fca0007f3e0ff */
[----:B---3--:R-:W-:-:S04]  /*7bc0*/  IMAD.X R25, RZ, RZ, R3, P1 ;  /* 0x000000ffff197224 */ /* 0x008fc800008e0603 */
[----:B0-----:R-:W-:-:S04]  /*7bd0*/  IMAD.WIDE.U32 R4, R25, R22, RZ ;  /* 0x0000001619047225 */ /* 0x001fc800078e00ff */
[----:B------:R-:W-:-:S04]  /*7be0*/  IMAD.WIDE.U32 R18, P1, R17, R23, R4 ;  /* 0x0000001711127225 */ /* 0x000fc80007820004 */
[----:B------:R-:W-:-:S04]  /*7bf0*/  IMAD.WIDE.U32 R4, R17, R22, RZ ;  /* 0x0000001611047225 */ /* 0x000fc800078e00ff */
[----:B------:R-:W-:Y:S01]  /*7c00*/  IMAD.X R21, RZ, RZ, RZ, P1 ;  /* 0x000000ffff157224 */ /* 0x000fe200008e06ff */
[----:B------:R-:W-:Y:S01]  /*7c10*/  IADD3 RZ, P1, R5, R18, RZ ;  /* 0x0000001205ff7210 */ /* 0x000fe20007f3e0ff */
[----:B------:R-:W-:-:S04]  /*7c20*/  IMAD.MOV.U32 R20, RZ, RZ, R19 ;  /* 0x000000ffff147224 */ /* 0x000fc800078e0013 */
[----:B------:R-:W-:-:S08]  /*7c30*/  IMAD.WIDE.U32.X R20, R25, R23, R20, P1 ;  /* 0x0000001719147225 */ /* 0x000fd000008e0414 */
.L_x_171:
[----:B------:R-:W4:Y:S01]  /*7c40*/  LDC.64 R34, c[0x0][0x640] ;  /* 0x00019000ff227b82 */ /* 0x000f220000000a00 */
[-C--:B-1-3--:R-:W-:Y:S01]  /*7c50*/  SHF.R.U64 R24, R20, R6.reuse, R21 ;  /* 0x0000000614187219 */ /* 0x08afe20000001215 */
[----:B--2---:R-:W-:Y:S01]  /*7c60*/  IMAD.MOV R29, RZ, RZ, -R29 ;  /* 0x000000ffff1d7224 */ /* 0x004fe200078e0a1d */
[----:B0-----:R-:W-:Y:S01]  /*7c70*/  SHF.R.U32.HI R4, RZ, R6, R21 ;  /* 0x00000006ff047219 */ /* 0x001fe20000011615 */
[----:B------:R-:W-:Y:S01]  /*7c80*/  ULDC UR6, c[0x0][0x154] ;  /* 0x0000550000067ab9 */ /* 0x000fe20000000800 */
[----:B------:R-:W-:Y:S01]  /*7c90*/  IADD3 R17, P1, RZ, -R24, RZ ;  /* 0x80000018ff117210 */ /* 0x000fe20007f3e0ff */
[----:B------:R-:W-:Y:S02]  /*7ca0*/  IMAD R29, R31, R29, R28 ;  /* 0x0000001d1f1d7224 */ /* 0x000fe400078e021c */
[----:B------:R-:W0:Y:S01]  /*7cb0*/  LDC R18, c[0x0][0x618] ;  /* 0x00018600ff127b82 */ /* 0x000e220000000800 */
[----:B------:R-:W-:Y:S02]  /*7cc0*/  IMAD.MOV.U32 R19, RZ, RZ, -0x1 ;  /* 0xffffffffff137424 */ /* 0x000fe400078e00ff */
[----:B------:R-:W-:-:S02]  /*7cd0*/  IMAD.X R5, RZ, RZ, ~R4, P1 ;  /* 0x000000ffff057224 */ /* 0x000fc400008e0e04 */
[----:B------:R-:W-:Y:S02]  /*7ce0*/  IMAD.MOV.U32 R21, RZ, RZ, 0x1 ;  /* 0x00000001ff157424 */ /* 0x000fe400078e00ff */
[-C--:B------:R-:W-:Y:S01]  /*7cf0*/  IMAD R6, R5, R26.reuse, RZ ;  /* 0x0000001a05067224 */ /* 0x080fe200078e02ff */
[----:B------:R-:W1:Y:S01]  /*7d00*/  LDC R20, c[0x0][0x608] ;  /* 0x00018200ff147b82 */ /* 0x000e620000000800 */
[----:B------:R-:W-:-:S04]  /*7d10*/  IMAD.WIDE.U32 R4, R17, R26, R2 ;  /* 0x0000001a11047225 */ /* 0x000fc800078e0002 */
[----:B------:R-:W-:Y:S01]  /*7d20*/  IMAD R17, R17, R27, R6 ;  /* 0x0000001b11117224 */ /* 0x000fe200078e0206 */
[----:B------:R-:W-:Y:S02]  /*7d30*/  I2FP.F32.U32 R6, R30 ;  /* 0x0000001e00067245 */ /* 0x000fe40000201000 */
[----:B------:R-:W2:Y:S01]  /*7d40*/  LDC R32, c[0x0][0x658] ;  /* 0x00019600ff207b82 */ /* 0x000ea20000000800 */
[----:B------:R-:W-:Y:S01]  /*7d50*/  IMAD.IADD R5, R5, 0x1, R17 ;  /* 0x0000000105057824 */ /* 0x000fe200078e0211 */
[----:B----4-:R-:W-:Y:S01]  /*7d60*/  ISETP.NE.U32.AND P1, PT, R34, RZ, PT ;  /* 0x000000ff2200720c */ /* 0x010fe20003f25070 */
[----:B------:R-:W-:-:S03]  /*7d70*/  FMUL R17, R6, UR6 ;  /* 0x0000000606117c20 */ /* 0x000fc60008400000 */
[----:B------:R-:W-:Y:S01]  /*7d80*/  ISETP.NE.AND.EX P1, PT, R35, RZ, PT, P1 ;  /* 0x000000ff2300720c */ /* 0x000fe20003f25310 */
[----:B------:R3:W4:Y:S01]  /*7d90*/  F2I.U32.TRUNC.NTZ R25, R17 ;  /* 0x0000001100197305 */ /* 0x000722000020f000 */
[----:B------:R-:W3:Y:S01]  /*7da0*/  LDC R27, c[0x0][0x148] ;  /* 0x00005200ff1b7b82 */ /* 0x000ee20000000800 */
[-CC-:B0-----:R-:W-:Y:S02]  /*7db0*/  SHF.R.U64 R22, R4, R18.reuse, R5.reuse ;  /* 0x0000001204167219 */ /* 0x181fe40000001205 */
[----:B------:R-:W-:-:S05]  /*7dc0*/  SHF.R.U32.HI R5, RZ, R18, R5 ;  /* 0x00000012ff057219 */ /* 0x000fca0000011605 */
[----:B------:R-:W0:Y:S01]  /*7dd0*/  LDC R28, c[0x0][0x600] ;  /* 0x00018000ff1c7b82 */ /* 0x000e220000000800 */
[-CC-:B-1----:R-:W-:Y:S02]  /*7de0*/  SHF.R.U64 R6, R22, R20.reuse, R5.reuse ;  /* 0x0000001416067219 */ /* 0x182fe40000001205 */
[----:B------:R-:W-:-:S05]  /*7df0*/  SHF.R.U32.HI R5, RZ, R20, R5 ;  /* 0x00000014ff057219 */ /* 0x000fca0000011605 */
[----:B------:R-:W1:Y:S01]  /*7e00*/  LDC R33, c[0x0][0x648] ;  /* 0x00019200ff217b82 */ /* 0x000e620000000800 */
[-CC-:B--2---:R-:W-:Y:S02]  /*7e10*/  SHF.R.U64 R26, R6, R32.reuse, R5.reuse ;  /* 0x00000020061a7219 */ /* 0x184fe40000001205 */
[-C--:B------:R-:W-:Y:S02]  /*7e20*/  SHF.L.U32 R19, R19, R32.reuse, RZ ;  /* 0x0000002013137219 */ /* 0x080fe400000006ff */
[-C--:B------:R-:W-:Y:S01]  /*7e30*/  SHF.R.U32.HI R5, RZ, R32.reuse, R5 ;  /* 0x00000020ff057219 */ /* 0x080fe20000011605 */
[----:B------:R-:W-:Y:S01]  /*7e40*/  IMAD.MOV.U32 R4, RZ, RZ, R26 ;  /* 0x000000ffff047224 */ /* 0x000fe200078e001a */
[----:B------:R-:W-:Y:S01]  /*7e50*/  SHF.L.U32 R32, R21, R32, RZ ;  /* 0x0000002015207219 */ /* 0x000fe200000006ff */
[----:B------:R-:W2:Y:S01]  /*7e60*/  LDC R36, c[0x0][0x638] ;  /* 0x00018e00ff247b82 */ /* 0x000ea20000000800 */
[----:B------:R-:W-:-:S07]  /*7e70*/  LOP3.LUT R31, RZ, R19, RZ, 0x33, !PT ;  /* 0x00000013ff1f7212 */ /* 0x000fce00078e33ff */
[----:B------:R-:W0:Y:S01]  /*7e80*/  LDC R37, c[0x0][0x610] ;  /* 0x00018400ff257b82 */ /* 0x000e220000000800 */
[----:B----4-:R-:W-:Y:S05]  /*7e90*/  @!P1 BRA `(.L_x_172) ;  /* 0x0000000000289947 */ /* 0x010fea0003800000 */
[----:B---3--:R-:W3:Y:S02]  /*7ea0*/  LDC R17, c[0x0][0x64c] ;  /* 0x00019300ff117b82 */ /* 0x008ee40000000800 */
        /* <DEDUP_REMOVED lines=9> */
.L_x_172:
[----:B-1----:R-:W-:Y:S01]  /*7f40*/  SHF.R.U64 R4, R4, R33, R5 ;  /* 0x0000002104047219 */ /* 0x002fe20000001205 */
[----:B0-----:R-:W-:Y:S01]  /*7f50*/  VIADD R19, R28, 0xffffffff ;  /* 0xffffffff1c137836 */ /* 0x001fe20000000000 */
[----:B---3--:R-:W-:Y:S01]  /*7f60*/  LOP3.LUT R17, R6, R31, RZ, 0xc0, !PT ;  /* 0x0000001f06117212 */ /* 0x008fe200078ec0ff */
[----:B------:R-:W-:Y:S02]  /*7f70*/  IMAD.MOV R25, RZ, RZ, -R25 ;  /* 0x000000ffff197224 */ /* 0x000fe400078e0a19 */
[----:B------:R-:W-:Y:S01]  /*7f80*/  IMAD.MOV R5, RZ, RZ, -R4 ;  /* 0x000000ffff057224 */ /* 0x000fe200078e0a04 */
[----:B------:R-:W-:Y:S01]  /*7f90*/  LOP3.LUT R19, R22, R19, RZ, 0xc0, !PT ;  /* 0x0000001316137212 */ /* 0x000fe200078ec0ff */
[----:B------:R-:W-:Y:S02]  /*7fa0*/  IMAD R6, R32, R4, R17 ;  /* 0x0000000420067224 */ /* 0x000fe400078e0211 */
[----:B------:R-:W-:Y:S02]  /*7fb0*/  @P3 IMAD R29, R27, R25, R30 ;  /* 0x000000191b1d3224 */ /* 0x000fe400078e021e */
[----:B--2---:R-:W-:-:S02]  /*7fc0*/  IMAD R4, R5, R36, R26 ;  /* 0x0000002405047224 */ /* 0x004fc400078e021a */
[----:B------:R-:W-:Y:S02]  /*7fd0*/  IMAD R6, R6, R37, R29 ;  /* 0x0000002506067224 */ /* 0x000fe400078e021d */
[----:B------:R-:W-:Y:S02]  /*7fe0*/  IMAD R19, R4, R28, R19 ;  /* 0x0000001c04137224 */ /* 0x000fe400078e0213 */
[----:B------:R-:W-:Y:S02]  /*7ff0*/  IMAD.MOV.U32 R17, RZ, RZ, 0x1 ;  /* 0x00000001ff117424 */ /* 0x000fe400078e00ff */
[----:B------:R-:W-:Y:S01]  /*8000*/  IMAD.MOV.U32 R4, RZ, RZ, R24 ;  /* 0x000000ffff047224 */ /* 0x000fe200078e0018 */
[----:B------:R-:W-:Y:S02]  /*8010*/  SEL R5, R19, R6, !P3 ;  /* 0x0000000613057207 */ /* 0x000fe40005800000 */
[----:B------:R-:W-:-:S07]  /*8020*/  SEL R6, R6, R19, !P3 ;  /* 0x0000001306067207 */ /* 0x000fce0005800000 */
.L_x_170:
[----:B------:R-:W-:Y:S02]  /*8030*/  LOP3.LUT P1, RZ, R17, 0xff, RZ, 0xc0, !PT ;  /* 0x000000ff11ff7812 */ /* 0x000fe4000782c0ff */
[----:B------:R-:W-:-:S11]  /*8040*/  LOP3.LUT R150, R150, 0x1, RZ, 0x3c, !PT ;  /* 0x0000000196967812 */ /* 0x000fd600078e3cff */
[----:B------:R-:W-:Y:S05]  /*8050*/  @P1 BRA `(.L_x_173) ;  /* 0xffffff9400481947 */ /* 0x000fea000383ffff */
[----:B------:R-:W-:Y:S05]  /*8060*/  EXIT ;  /* 0x000000000000794d */ /* 0x000fea0003800000 */
.L_x_17:
[----:B------:R-:W-:-:S08]  /*8070*/  ISETP.NE.AND P0, PT, R17, RZ, PT ;  /* 0x000000ff1100720c */ /* 0x000fd00003f05270 */
[----:B--23-5:R-:W0:-:S00]  /*8080*/  USETMAXREG.DEALLOC.CTAPOOL 0x28 ;  /* 0x00000028000079c8 */ /* 0x02ce0000080e0500 */
[----:B------:R-:W-:Y:S05]  /*8090*/  @P0 EXIT ;  /* 0x000000000000094d */ /* 0x000fea0003800000 */
[----:B0-----:R-:W-:Y:S01]  /*80a0*/  LOP3.LUT P0, RZ, R18, 0xff, RZ, 0xc0, !PT ;  /* 0x000000ff12ff7812 */ /* 0x001fe2000780c0ff */
[----:B------:R-:W-:Y:S02]  /*80b0*/  IMAD.MOV.U32 R12, RZ, RZ, 0x1 ;  /* 0x00000001ff0c7424 */ /* 0x000fe400078e00ff */
[----:B------:R-:W-:-:S10]  /*80c0*/  IMAD.MOV.U32 R13, RZ, RZ, RZ ;  /* 0x000000ffff0d7224 */ /* 0x000fd400078e00ff */
[----:B------:R-:W-:Y:S05]  /*80d0*/  @!P0 BRA `(.L_x_174) ;  /* 0x0000000c00208947 */ /* 0x000fea0003800000 */
[----:B------:R-:W0:Y:S01]  /*80e0*/  S2UR UR8, SR_CgaCtaId ;  /* 0x00000000000879c3 */ /* 0x000e220000008800 */
[----:B------:R-:W-:Y:S01]  /*80f0*/  LOP3.LUT P0, RZ, R16, 0x1f, RZ, 0xc0, !PT ;  /* 0x0000001f10ff7812 */ /* 0x000fe2000780c0ff */
[----:B------:R-:W-:Y:S01]  /*8100*/  ULDC UR5, c[0x0][0x658] ;  /* 0x0001960000057ab9 */ /* 0x000fe20000000800 */
[----:B------:R-:W-:Y:S01]  /*8110*/  UMOV UR6, 0xffffffff ;  /* 0xffffffff00067882 */ /* 0x000fe20000000000 */
[----:B------:R-:W-:Y:S01]  /*8120*/  BSSY B0, `(.L_x_174) ;  /* 0x00000c3000007945 */ /* 0x000fe20003800000 */
[C---:B------:R-:W-:Y:S01]  /*8130*/  ISETP.NE.AND P2, PT, R14.reuse, RZ, PT ;  /* 0x000000ff0e00720c */ /* 0x040fe20003f45270 */
[----:B------:R-:W-:Y:S01]  /*8140*/  USHF.L.U32 UR6, UR6, UR5, URZ ;  /* 0x0000000506067299 */ /* 0x000fe2000800063f */
[----:B------:R-:W-:Y:S01]  /*8150*/  ISETP.NE.OR P0, PT, R14, RZ, !P0 ;  /* 0x000000ff0e00720c */ /* 0x000fe20004705670 */
[----:B------:R-:W-:Y:S01]  /*8160*/  IMAD.MOV.U32 R15, RZ, RZ, 0x1 ;  /* 0x00000001ff0f7424 */ /* 0x000fe200078e00ff */
[----:B------:R-:W-:Y:S01]  /*8170*/  LOP3.LUT R14, R7, 0x2, RZ, 0xfc, !PT ;  /* 0x00000002070e7812 */ /* 0x000fe200078efcff */
[----:B------:R-:W-:Y:S01]  /*8180*/  IMAD.MOV.U32 R12, RZ, RZ, 0x1 ;  /* 0x00000001ff0c7424 */ /* 0x000fe200078e00ff */
[----:B------:R-:W-:Y:S01]  /*8190*/  ULDC UR4, c[0x0][0x600] ;  /* 0x0001800000047ab9 */ /* 0x000fe20000000800 */
[----:B------:R-:W-:Y:S01]  /*81a0*/  IMAD.MOV.U32 R13, RZ, RZ, RZ ;  /* 0x000000ffff0d7224 */ /* 0x000fe200078e00ff */
[----:B------:R-:W-:Y:S01]  /*81b0*/  UMOV UR7, 0x1 ;  /* 0x0000000100077882 */ /* 0x000fe20000000000 */
[----:B------:R-:W-:-:S02]  /*81c0*/  UIADD3 UR21, UR13, 0x1, URZ ;  /* 0x000000010d157890 */ /* 0x000fc4000fffe03f */
[----:B------:R-:W-:Y:S02]  /*81d0*/  UIADD3 UR16, UR4, -0x1, URZ ;  /* 0xffffffff04107890 */ /* 0x000fe4000fffe03f */
[----:B------:R-:W-:Y:S02]  /*81e0*/  USHF.L.U32 UR18, UR7, UR5, URZ ;  /* 0x0000000507127299 */ /* 0x000fe4000800063f */
[----:B------:R-:W-:Y:S01]  /*81f0*/  ULOP3.LUT UR17, URZ, UR6, URZ, 0x33, !UPT ;  /* 0x000000063f117292 */ /* 0x000fe2000f8e333f */
[----:B------:R-:W-:Y:S01]  /*8200*/  ULDC.64 UR22, c[0x0][0x198] ;  /* 0x0000660000167ab9 */ /* 0x000fe20000000a00 */
[----:B0-----:R-:W-:-:S10]  /*8210*/  IMAD.U32 R17, RZ, RZ, UR8 ;  /* 0x00000008ff117e24 */ /* 0x001fd4000f8e00ff */
.L_x_186:
[----:B------:R-:W-:-:S03]  /*8220*/  UMOV UR4, 0xffffffff ;  /* 0xffffffff00047882 */ /* 0x000fc60000000000 */
[----:B------:R-:W-:Y:S05]  /*8230*/  BRA.DIV UR4, `(.L_x_175) ;  /* 0x0000000e04c47947 */ /* 0x000fea000b800000 */
[----:B------:R-:W-:-:S13]  /*8240*/  ELECT P1, URZ, PT ;  /* 0x00000000003f782f */ /* 0x000fda0003820000 */
.L_x_198:
[----:B------:R-:W0:Y:S01]  /*8250*/  LDC R10, c[0x0][0x28c] ;  /* 0x0000a300ff0a7b82 */ /* 0x000e220000000800 */
[----:B------:R-:W-:Y:S01]  /*8260*/  BSSY B1, `(.L_x_176) ;  /* 0x000003b000017945 */ /* 0x000fe20003800000 */
[----:B0-----:R-:W-:-:S13]  /*8270*/  ISETP.LT.OR P1, PT, R10, 0x1, !P1 ;  /* 0x000000010a00780c */ /* 0x001fda0004f21670 */
[----:B------:R-:W-:Y:S05]  /*8280*/  @P1 BRA `(.L_x_177) ;  /* 0x0000000000e01947 */ /* 0x000fea0003800000 */
[----:B------:R-:W-:Y:S02]  /*8290*/  IMAD R17, R6, 0x2, R17 ;  /* 0x0000000206117824 */ /* 0x000fe400078e0211 */
[----:B------:R-:W-:Y:S02]  /*82a0*/  IMAD.SHL.U32 R18, R5, 0x80, RZ ;  /* 0x0000008005127824 */ /* 0x000fe400078e00ff */
[----:B------:R-:W-:Y:S02]  /*82b0*/  IMAD.MOV.U32 R20, RZ, RZ, RZ ;  /* 0x000000ffff147224 */ /* 0x000fe400078e00ff */
[----:B------:R-:W-:Y:S02]  /*82c0*/  IMAD.U32 R22, RZ, RZ, UR21 ;  /* 0x00000015ff167e24 */ /* 0x000fe4000f8e00ff */
[----:B------:R-:W-:Y:S02]  /*82d0*/  IMAD.MOV.U32 R5, RZ, RZ, R12 ;  /* 0x000000ffff057224 */ /* 0x000fe400078e000c */
[----:B------:R-:W-:-:S02]  /*82e0*/  IMAD.MOV.U32 R6, RZ, RZ, R13 ;  /* 0x000000ffff067224 */ /* 0x000fc400078e000d */
[----:B------:R-:W-:-:S07]  /*82f0*/  IMAD.SHL.U32 R16, R17, 0x20, RZ ;  /* 0x0000002011107824 */ /* 0x000fce00078e00ff */
.L_x_181:
[----:B------:R-:W0:Y:S01]  /*8300*/  S2UR UR4, SR_CgaCtaId ;  /* 0x00000000000479c3 */ /* 0x000e220000008800 */
[----:B------:R-:W-:-:S07]  /*8310*/  MOV R10, 0x400 ;  /* 0x00000400000a7802 */ /* 0x000fce0000000f00 */
[----:B------:R-:W1:Y:S01]  /*8320*/  @!P2 LDC R11, c[0x0][0x500] ;  /* 0x00014000ff0bab82 */ /* 0x000e620000000800 */
[----:B0-----:R-:W-:-:S05]  /*8330*/  IMAD.U32 R17, RZ, RZ, UR4 ;  /* 0x00000004ff117e24 */ /* 0x001fca000f8e00ff */
[----:B------:R-:W-:Y:S02]  /*8340*/  LEA R21, R17, R10, 0x18 ;  /* 0x0000000a11157211 */ /* 0x000fe400078ec0ff */
[----:B------:R-:W-:-:S03]  /*8350*/  SHF.L.U32 R10, R5, 0x1f, RZ ;  /* 0x0000001f050a7819 */ /* 0x000fc600000006ff */
[----:B------:R-:W-:-:S04]  /*8360*/  IMAD R19, R6, 0x8, R21 ;  /* 0x0000000806137824 */ /* 0x000fc800078e0215 */
[----:B------:R-:W0:Y:S02]  /*8370*/  SYNCS.PHASECHK.TRANS64.TRYWAIT P1, [R19+URZ+0x18], R10 ;  /* 0x0000180a130075a7 */ /* 0x000e24000802017f */
[----:B01----:R-:W-:Y:S05]  /*8380*/  @!P1 BRA `(.L_x_178) ;  /* 0x0000000c00909947 */ /* 0x003fea0003800000 */
.L_x_199:
[----:B0-----:R-:W-:Y:S01]  /*8390*/  PRMT R10, R14, 0x9910, RZ ;  /* 0x000099100e0a7816 */ /* 0x001fe200000000ff */
[----:B------:R0:W-:Y:S03]  /*83a0*/  @!P2 SYNCS.ARRIVE.TRANS64 RZ, [R19+URZ], R11 ;  /* 0x0000000b13ffa9a7 */ /* 0x0001e6000800003f */
[----:B------:R-:W-:-:S13]  /*83b0*/  ISETP.NE.AND P1, PT, R10, 0x2, PT ;  /* 0x000000020a00780c */ /* 0x000fda0003f25270 */
[----:B0-----:R-:W-:Y:S05]  /*83c0*/  @P1 BRA `(.L_x_179) ;  /* 0x0000000000041947 */ /* 0x001fea0003800000 */
[----:B------:R-:W-:Y:S01]  /*83d0*/  BPT.TRAP 0x1 ;  /* 0x000000040000795c */ /* 0x000fe20000300000 */
.L_x_179:
[----:B------:R-:W-:Y:S05]  /*83e0*/  @P0 BRA `(.L_x_180) ;  /* 0x0000000000040947 */ /* 0x000fea0003800000 */
[----:B------:R-:W-:Y:S01]  /*83f0*/  BPT.TRAP 0x1 ;  /* 0x000000040000795c */ /* 0x000fe20000300000 */
.L_x_180:
[----:B------:R-:W-:Y:S01]  /*8400*/  IMAD R10, R6, 0x2, R17 ;  /* 0x00000002060a7824 */ /* 0x000fe200078e0211 */
[----:B------:R-:W-:Y:S01]  /*8410*/  R2UR UR9, R19 ;  /* 0x00000000130972ca */ /* 0x000fe200000e0000 */
[----:B------:R-:W-:Y:S01]  /*8420*/  VIADD R22, R22, 0xffffffff ;  /* 0xffffffff16167836 */ /* 0x000fe20000000000 */
[----:B------:R-:W-:Y:S01]  /*8430*/  UIADD3 UR4, UP0, UR22, 0xf0, URZ ;  /* 0x000000f016047890 */ /* 0x000fe2000ff1e03f */
[--C-:B------:R-:W-:Y:S01]  /*8440*/  IMAD.U32 R10, R10, 0x800, R21.reuse ;  /* 0x000008000a0a7824 */ /* 0x100fe200078e0015 */
[----:B------:R-:W-:Y:S01]  /*8450*/  R2UR UR11, R16 ;  /* 0x00000000100b72ca */ /* 0x000fe200000e0000 */
[----:B------:R-:W-:Y:S01]  /*8460*/  IMAD R21, R6, 0x2000, R21 ;  /* 0x0000200006157824 */ /* 0x000fe200078e0215 */
[----:B------:R-:W-:Y:S01]  /*8470*/  R2UR UR10, R20 ;  /* 0x00000000140a72ca */ /* 0x000fe200000e0000 */
[----:B------:R-:W-:Y:S01]  /*8480*/  UIADD3 UR24, UP1, UR22, 0x1f0, URZ ;  /* 0x000001f016187890 */ /* 0x000fe2000ff3e03f */
[----:B------:R-:W-:Y:S01]  /*8490*/  R2UR UR5, R10 ;  /* 0x000000000a0572ca */ /* 0x000fe200000e0000 */
[----:B------:R-:W-:Y:S01]  /*84a0*/  VIADD R6, R6, 0x1 ;  /* 0x0000000106067836 */ /* 0x000fe20000000000 */
[----:B------:R-:W-:Y:S01]  /*84b0*/  R2UR UR8, R21 ;  /* 0x00000000150872ca */ /* 0x000fe200000e0000 */
[----:B------:R-:W-:Y:S01]  /*84c0*/  UIADD3.X UR25, URZ, UR23, URZ, UP1, !UPT ;  /* 0x000000173f197290 */ /* 0x000fe20008ffe43f */
[----:B------:R-:W-:Y:S01]  /*84d0*/  R2UR UR12, R4 ;  /* 0x00000000040c72ca */ /* 0x000fe200000e0000 */
[----:B------:R-:W-:Y:S01]  /*84e0*/  UMOV UR20, 0x30000 ;  /* 0x0003000000147882 */ /* 0x000fe20000000000 */
[----:B------:R-:W-:Y:S01]  /*84f0*/  R2UR UR19, R18 ;  /* 0x00000000121372ca */ /* 0x000fe200000e0000 */
[----:B------:R-:W-:Y:S01]  /*8500*/  UMOV UR6, 0x0 ;  /* 0x0000000000067882 */ /* 0x000fe20000000000 */
[----:B------:R-:W-:Y:S01]  /*8510*/  ISETP.GT.AND P4, PT, R22, 0x1, PT ;  /* 0x000000011600780c */ /* 0x000fe20003f84270 */
[----:B------:R-:W-:Y:S01]  /*8520*/  UMOV UR7, 0x10000000 ;  /* 0x1000000000077882 */ /* 0x000fe20000000000 */
[----:B------:R-:W-:Y:S01]  /*8530*/  ISETP.NE.AND P1, PT, R6, 0x3, PT ;  /* 0x000000030600780c */ /* 0x000fe20003f25270 */
[----:B------:R-:W-:-:S02]  /*8540*/  VIADD R20, R20, 0x40 ;  /* 0x0000004014147836 */ /* 0x000fc40000000000 */
[----:B------:R-:W-:Y:S01]  /*8550*/  UIADD3 UR14, UR5, 0x100, URZ ;  /* 0x00000100050e7890 */ /* 0x000fe2000fffe03f */
[----:B------:R-:W-:Y:S01]  /*8560*/  SEL R10, RZ, 0x1, P1 ;  /* 0x00000001ff0a7807 */ /* 0x000fe20000800000 */
[----:B------:R-:W-:Y:S01]  /*8570*/  UIADD3.X UR5, URZ, UR23, URZ, UP0, !UPT ;  /* 0x000000173f057290 */ /* 0x000fe200087fe43f */
[----:B------:R-:W-:Y:S01]  /*8580*/  SEL R6, R6, RZ, P1 ;  /* 0x000000ff06067207 */ /* 0x000fe20000800000 */
[----:B------:R-:W-:Y:S01]  /*8590*/  UIADD3 UR15, UR8, 0x3100, URZ ;  /* 0x00003100080f7890 */ /* 0x000fe2000fffe03f */
[----:B------:R-:W-:Y:S02]  /*85a0*/  LOP3.LUT R5, R5, R10, RZ, 0x3c, !PT ;  /* 0x0000000a05057212 */ /* 0x000fe400078e3cff */
[----:B------:R-:W-:-:S04]  /*85b0*/  UMOV UR8, UR14 ;  /* 0x0000000e00087c82 */ /* 0x000fc80008000000 */
[----:B------:R0:W-:Y:S02]  /*85c0*/  UTMALDG.3D.MULTICAST [UR8], [UR4], UR20, desc[UR6] ;  /* 0x00000608040073b4 */ /* 0x0001e40008011814 */
[----:B0-----:R-:W-:Y:S01]  /*85d0*/  UMOV UR8, UR15 ;  /* 0x0000000f00087c82 */ /* 0x001fe20008000000 */
[----:B------:R-:W-:Y:S02]  /*85e0*/  UMOV UR11, UR19 ;  /* 0x00000013000b7c82 */ /* 0x000fe40008000000 */
[----:B------:R0:W-:Y:S02]  /*85f0*/  UTMALDG.3D [UR8], [UR24], desc[UR6] ;  /* 0x00000608180075b4 */ /* 0x0001e40008011000 */
[----:B0-----:R-:W-:Y:S05]  /*8600*/  @P4 BRA `(.L_x_181) ;  /* 0xfffffffc003c4947 */ /* 0x001fea000383ffff */
.L_x_177:
[----:B------:R-:W-:Y:S05]  /*8610*/  BSYNC B1 ;  /* 0x0000000000017941 */ /* 0x000fea0003800000 */
.L_x_176:
[----:B------:R-:W-:Y:S01]  /*8620*/  LOP3.LUT P5, RZ, R15, 0xff, RZ, 0xc0, !PT ;  /* 0x000000ff0fff7812 */ /* 0x000fe200078ac0ff */
[----:B------:R-:W-:Y:S01]  /*8630*/  VIADD R6, R13, UR13 ;  /* 0x0000000d0d067c36 */ /* 0x000fe20008000000 */
[----:B------:R-:W-:Y:S01]  /*8640*/  ULDC.64 UR4, c[0x0][0x650] ;  /* 0x0001940000047ab9 */ /* 0x000fe20000000a00 */
[----:B------:R-:W-:Y:S01]  /*8650*/  IMAD.U32 R11, RZ, RZ, UR13 ;  /* 0x0000000dff0b7e24 */ /* 0x000fe2000f8e00ff */
[----:B------:R-:W-:Y:S01]  /*8660*/  UISETP.GE.U32.AND UP0, UPT, UR13, 0x3, UPT ;  /* 0x000000030d00788c */ /* 0x000fe2000bf06070 */
[----:B------:R-:W-:Y:S01]  /*8670*/  BSSY B1, `(.L_x_182) ;  /* 0x000006b000017945 */ /* 0x000fe20003800000 */
[----:B------:R-:W-:Y:S02]  /*8680*/  ISETP.GT.U32.AND P1, PT, R6, 0x2, PT ;  /* 0x000000020600780c */ /* 0x000fe40003f24070 */
[----:B------:R-:W-:Y:S02]  /*8690*/  PRMT R15, RZ, 0x7610, R15 ;  /* 0x00007610ff0f7816 */ /* 0x000fe4000000000f */
[----:B------:R-:W-:-:S02]  /*86a0*/  ISETP.LT.U32.AND P1, PT, R11, 0x3, P1 ;  /* 0x000000030b00780c */ /* 0x000fc40000f21070 */
[----:B------:R-:W-:Y:S01]  /*86b0*/  PLOP3.LUT P4, PT, PT, PT, UP0, 0x80, 0x0 ;  /* 0x000000000000781c */ /* 0x000fe20003f8f008 */
[----:B------:R-:W0:Y:S01]  /*86c0*/  @P5 S2R R17, SR_CgaCtaId ;  /* 0x0000000000115919 */ /* 0x000e220000008800 */
[----:B------:R-:W-:-:S04]  /*86d0*/  @P5 MOV R4, 0x400 ;  /* 0x0000040000045802 */ /* 0x000fc80000000f00 */
[----:B0-----:R-:W-:Y:S01]  /*86e0*/  @P5 LEA R10, R17, R4, 0x18 ;  /* 0x00000004110a5211 */ /* 0x001fe200078ec0ff */
[----:B------:R-:W-:-:S03]  /*86f0*/  IMAD.WIDE.U32 R4, R6, -0x55555555, RZ ;  /* 0xaaaaaaab06047825 */ /* 0x000fc600078e00ff */
[----:B------:R0:W-:Y:S01]  /*8700*/  @P5 SYNCS.ARRIVE.TRANS64.A1T0 RZ, [R10+URZ+0x68], RZ ;  /* 0x000068ff0aff59a7 */ /* 0x0001e2000810003f */
[----:B------:R-:W-:Y:S01]  /*8710*/  IADD3 R2, P5, R2, R8, RZ ;  /* 0x0000000802027210 */ /* 0x000fe20007fbe0ff */
[----:B------:R-:W-:Y:S01]  /*8720*/  IMAD.MOV.U32 R4, RZ, RZ, -0x1 ;  /* 0xffffffffff047424 */ /* 0x000fe200078e00ff */
[----:B------:R-:W-:Y:S02]  /*8730*/  SHF.R.U32.HI R11, RZ, 0x1, R5 ;  /* 0x00000001ff0b7819 */ /* 0x000fe40000011605 */
[----:B------:R-:W-:Y:S01]  /*8740*/  SEL R5, RZ, 0x1, !P1 ;  /* 0x00000001ff057807 */ /* 0x000fe20004800000 */
[----:B------:R-:W-:Y:S01]  /*8750*/  IMAD.X R3, R3, 0x1, R0, P5 ;  /* 0x0000000103037824 */ /* 0x000fe200028e0600 */
[----:B------:R-:W-:Y:S01]  /*8760*/  ISETP.GE.U32.AND P1, PT, R2, UR4, PT ;  /* 0x0000000402007c0c */ /* 0x000fe2000bf26070 */
[----:B------:R-:W-:Y:S01]  /*8770*/  IMAD R13, R11, -0x3, R6 ;  /* 0xfffffffd0b0d7824 */ /* 0x000fe200078e0206 */
[----:B------:R-:W-:Y:S01]  /*8780*/  LOP3.LUT R12, R12, R5, RZ, 0x3c, !PT ;  /* 0x000000050c0c7212 */ /* 0x000fe200078e3cff */
[----:B------:R-:W-:Y:S01]  /*8790*/  IMAD.MOV.U32 R6, RZ, RZ, -0x1 ;  /* 0xffffffffff067424 */ /* 0x000fe200078e00ff */
[----:B------:R-:W-:Y:S01]  /*87a0*/  ISETP.GE.U32.AND.EX P1, PT, R3, UR5, PT, P1 ;  /* 0x0000000503007c0c */ /* 0x000fe2000bf26110 */
[----:B------:R-:W-:Y:S01]  /*87b0*/  IMAD.MOV.U32 R5, RZ, RZ, -0x1 ;  /* 0xffffffffff057424 */ /* 0x000fe200078e00ff */
[----:B------:R-:W-:-:S02]  /*87c0*/  @P4 LOP3.LUT R12, R12, 0x1, R11, 0x78, !PT ;  /* 0x000000010c0c4812 */ /* 0x000fc400078e780b */
[----:B0-----:R-:W-:-:S09]  /*87d0*/  PRMT R10, RZ, 0x7610, R10 ;  /* 0x00007610ff0a7816 */ /* 0x001fd2000000000a */
[----:B------:R-:W-:Y:S05]  /*87e0*/  @P1 BRA `(.L_x_183) ;  /* 0x00000004004c1947 */ /* 0x000fea0003800000 */
[----:B------:R-:W0:Y:S01]  /*87f0*/  S2R R18, SR_CTAID.X ;  /* 0x0000000000127919 */ /* 0x000e220000002500 */
[----:B------:R-:W-:Y:S01]  /*8800*/  ULDC.64 UR4, c[0x0][0x628] ;  /* 0x00018a0000047ab9 */ /* 0x000fe20000000a00 */
[----:B------:R-:W1:Y:S01]  /*8810*/  LDC R19, c[0x0][0x144] ;  /* 0x00005100ff137b82 */ /* 0x000e620000000800 */
[----:B------:R-:W-:Y:S01]  /*8820*/  ISETP.NE.U32.AND P1, PT, RZ, UR4, PT ;  /* 0x00000004ff007c0c */ /* 0x000fe2000bf25070 */
[----:B------:R-:W2:Y:S01]  /*8830*/  S2R R6, SR_CTAID.Y ;  /* 0x0000000000067919 */ /* 0x000ea20000002600 */
[----:B------:R-:W-:Y:S01]  /*8840*/  ULDC UR7, c[0x0][0x630] ;  /* 0x00018c0000077ab9 */ /* 0x000fe20000000800 */
[----:B------:R-:W-:Y:S01]  /*8850*/  ULDC UR8, c[0x0][0x150] ;  /* 0x0000540000087ab9 */ /* 0x000fe20000000800 */
[----:B------:R-:W-:Y:S01]  /*8860*/  ISETP.NE.AND.EX P1, PT, RZ, UR5, PT, P1 ;  /* 0x00000005ff007c0c */ /* 0x000fe2000bf25310 */
[----:B------:R-:W-:Y:S02]  /*8870*/  IMAD.MOV.U32 R4, RZ, RZ, R2 ;  /* 0x000000ffff047224 */ /* 0x000fe400078e0002 */
[----:B------:R-:W-:Y:S01]  /*8880*/  IMAD.MOV.U32 R5, RZ, RZ, R3 ;  /* 0x000000ffff057224 */ /* 0x000fe200078e0003 */
[----:B0-----:R-:W-:-:S09]  /*8890*/  I2FP.F32.U32 R20, R18 ;  /* 0x0000001200147245 */ /* 0x001fd20000201000 */
[----:B------:R-:W-:Y:S05]  /*88a0*/  @!P1 BRA `(.L_x_184) ;  /* 0x0000000000289947 */ /* 0x000fea0003800000 */
[----:B------:R-:W-:Y:S02]  /*88b0*/  ULDC UR6, c[0x0][0x634] ;  /* 0x00018d0000067ab9 */ /* 0x000fe40000000800 */
[----:B------:R-:W-:-:S05]  /*88c0*/  IADD3 R5, P1, R2, UR6, RZ ;  /* 0x0000000602057c10 */ /* 0x000fca000ff3e0ff */
[----:B------:R-:W-:-:S04]  /*88d0*/  IMAD.X R21, RZ, RZ, R3, P1 ;  /* 0x000000ffff157224 */ /* 0x000fc800008e0603 */
[----:B------:R-:W-:-:S04]  /*88e0*/  IMAD.WIDE.U32 R10, R21, UR4, RZ ;  /* 0x00000004150a7c25 */ /* 0x000fc8000f8e00ff */
[----:B------:R-:W-:-:S04]  /*88f0*/  IMAD.WIDE.U32 R10, P1, R5, UR5, R10 ;  /* 0x00000005050a7c25 */ /* 0x000fc8000f82000a */
[----:B------:R-:W-:-:S04]  /*8900*/  IMAD.WIDE.U32 R4, R5, UR4, RZ ;  /* 0x0000000405047c25 */ /* 0x000fc8000f8e00ff */
[----:B------:R-:W-:Y:S01]  /*8910*/  IMAD.MOV.U32 R4, RZ, RZ, R11 ;  /* 0x000000ffff047224 */ /* 0x000fe200078e000b */
[----:B------:R-:W-:Y:S01]  /*8920*/  IADD3 RZ, P4, R5, R10, RZ ;  /* 0x0000000a05ff7210 */ /* 0x000fe20007f9e0ff */
[----:B------:R-:W-:-:S04]  /*8930*/  IMAD.X R5, RZ, RZ, RZ, P1 ;  /* 0x000000ffff057224 */ /* 0x000fc800008e06ff */
[----:B------:R-:W-:-:S08]  /*8940*/  IMAD.WIDE.U32.X R4, R21, UR5, R4, P4 ;  /* 0x0000000515047c25 */ /* 0x000fd0000a0e0404 */
.L_x_184:
[----:B------:R-:W-:Y:S01]  /*8950*/  FMUL R20, R20, UR8 ;  /* 0x0000000814147c20 */ /* 0x000fe20008400000 */
[--C-:B------:R-:W-:Y:S01]  /*8960*/  SHF.R.U64 R16, R4, UR7, R5.reuse ;  /* 0x0000000704107c19 */ /* 0x100fe20008001205 */
[----:B------:R-:W-:Y:S01]  /*8970*/  ULDC.64 UR4, c[0x0][0x620] ;  /* 0x0001880000047ab9 */ /* 0x000fe20000000a00 */
[----:B------:R-:W-:Y:S01]  /*8980*/  SHF.R.U32.HI R4, RZ, UR7, R5 ;  /* 0x00000007ff047c19 */ /* 0x000fe20008011605 */
[----:B------:R-:W-:Y:S01]  /*8990*/  ULDC.64 UR6, c[0x0][0x640] ;  /* 0x0001900000067ab9 */ /* 0x000fe20000000a00 */
[----:B------:R-:W-:Y:S01]  /*89a0*/  IADD3 R5, P1, RZ, -R16, RZ ;  /* 0x80000010ff057210 */ /* 0x000fe20007f3e0ff */
[----:B------:R-:W0:Y:S01]  /*89b0*/  F2I.U32.TRUNC.NTZ R20, R20 ;  /* 0x0000001400147305 */ /* 0x000e22000020f000 */
[----:B------:R-:W3:Y:S03]  /*89c0*/  LDC R21, c[0x0][0x148] ;  /* 0x00005200ff157b82 */ /* 0x000ee60000000800 */
[----:B------:R-:W-:Y:S01]  /*89d0*/  IMAD.X R4, RZ, RZ, ~R4, P1 ;  /* 0x000000ffff047224 */ /* 0x000fe200008e0e04 */
[----:B------:R-:W-:-:S03]  /*89e0*/  ISETP.NE.U32.AND P1, PT, RZ, UR6, PT ;  /* 0x00000006ff007c0c */ /* 0x000fc6000bf25070 */
[----:B------:R-:W-:Y:S01]  /*89f0*/  IMAD R4, R4, UR4, RZ ;  /* 0x0000000404047c24 */ /* 0x000fe2000f8e02ff */
[----:B------:R-:W-:-:S03]  /*8a00*/  ISETP.NE.AND.EX P1, PT, RZ, UR7, PT, P1 ;  /* 0x00000007ff007c0c */ /* 0x000fc6000bf25310 */
[C---:B------:R-:W-:Y:S01]  /*8a10*/  IMAD R11, R5.reuse, UR5, R4 ;  /* 0x00000005050b7c24 */ /* 0x040fe2000f8e0204 */
[----:B------:R-:W-:Y:S01]  /*8a20*/  ULDC UR5, c[0x0][0x154] ;  /* 0x0000550000057ab9 */ /* 0x000fe20000000800 */
[----:B------:R-:W-:Y:S01]  /*8a30*/  IMAD.WIDE.U32 R4, R5, UR4, R2 ;  /* 0x0000000405047c25 */ /* 0x000fe2000f8e0002 */
[----:B------:R-:W-:-:S03]  /*8a40*/  ULDC UR4, c[0x0][0x618] ;  /* 0x0001860000047ab9 */ /* 0x000fc60000000800 */
[----:B0-----:R-:W-:Y:S02]  /*8a50*/  IMAD.MOV R10, RZ, RZ, -R20 ;  /* 0x000000ffff0a7224 */ /* 0x001fe400078e0a14 */
[----:B------:R-:W-:Y:S02]  /*8a60*/  IMAD.IADD R5, R5, 0x1, R11 ;  /* 0x0000000105057824 */ /* 0x000fe400078e020b */
[----:B-1----:R-:W-:Y:S01]  /*8a70*/  IMAD R18, R19, R10, R18 ;  /* 0x0000000a13127224 */ /* 0x002fe200078e0212 */
[----:B--2---:R-:W-:Y:S02]  /*8a80*/  I2FP.F32.U32 R10, R6 ;  /* 0x00000006000a7245 */ /* 0x004fe40000201000 */
[--C-:B------:R-:W-:Y:S02]  /*8a90*/  SHF.R.U64 R19, R4, UR4, R5.reuse ;  /* 0x0000000404137c19 */ /* 0x100fe40008001205 */
[----:B------:R-:W-:Y:S01]  /*8aa0*/  SHF.R.U32.HI R4, RZ, UR4, R5 ;  /* 0x00000004ff047c19 */ /* 0x000fe20008011605 */
[----:B------:R-:W-:Y:S01]  /*8ab0*/  FMUL R10, R10, UR5 ;  /* 0x000000050a0a7c20 */ /* 0x000fe20008400000 */
[----:B------:R-:W-:-:S02]  /*8ac0*/  ULDC UR4, c[0x0][0x608] ;  /* 0x0001820000047ab9 */ /* 0x000fc40000000800 */
[--C-:B------:R-:W-:Y:S01]  /*8ad0*/  SHF.R.U64 R22, R19, UR4, R4.reuse ;  /* 0x0000000413167c19 */ /* 0x100fe20008001204 */
[----:B------:R0:W1:Y:S01]  /*8ae0*/  F2I.U32.TRUNC.NTZ R24, R10 ;  /* 0x0000000a00187305 */ /* 0x000062000020f000 */
[----:B------:R-:W-:Y:S01]  /*8af0*/  SHF.R.U32.HI R5, RZ, UR4, R4 ;  /* 0x00000004ff057c19 */ /* 0x000fe20008011604 */
[----:B------:R-:W-:-:S03]  /*8b00*/  ULDC UR4, c[0x0][0x658] ;  /* 0x0001960000047ab9 */ /* 0x000fc60000000800 */
[--C-:B------:R-:W-:Y:S02]  /*8b10*/  SHF.R.U64 R20, R22, UR4, R5.reuse ;  /* 0x0000000416147c19 */ /* 0x100fe40008001205 */
[----:B------:R-:W-:-:S03]  /*8b20*/  SHF.R.U32.HI R23, RZ, UR4, R5 ;  /* 0x00000004ff177c19 */ /* 0x000fc60008011605 */
[----:B------:R-:W-:Y:S02]  /*8b30*/  IMAD.MOV.U32 R4, RZ, RZ, R20 ;  /* 0x000000ffff047224 */ /* 0x000fe400078e0014 */
[----:B------:R-:W-:Y:S01]  /*8b40*/  IMAD.MOV.U32 R5, RZ, RZ, R23 ;  /* 0x000000ffff057224 */ /* 0x000fe200078e0017 */
[----:B0-----:R-:W-:Y:S06]  /*8b50*/  @!P1 BRA `(.L_x_185) ;  /* 0x0000000000289947 */ /* 0x001fec0003800000 */
        /* <DEDUP_REMOVED lines=10> */
.L_x_185:
[----:B------:R-:W-:Y:S01]  /*8c00*/  ULDC UR4, c[0x0][0x648] ;  /* 0x0001920000047ab9 */ /* 0x000fe20000000800 */
[----:B------:R-:W-:Y:S01]  /*8c10*/  LOP3.LUT R22, R22, UR17, RZ, 0xc0, !PT ;  /* 0x0000001116167c12 */ /* 0x000fe2000f8ec0ff */
[----:B-1----:R-:W-:Y:S01]  /*8c20*/  IMAD.MOV R24, RZ, RZ, -R24 ;  /* 0x000000ffff187224 */ /* 0x002fe200078e0a18 */
[----:B------:R-:W-:Y:S01]  /*8c30*/  SHF.R.U64 R5, R4, UR4, R5 ;  /* 0x0000000404057c19 */ /* 0x000fe20008001205 */
[----:B------:R-:W-:Y:S01]  /*8c40*/  ULDC UR4, c[0x0][0x638] ;  /* 0x00018e0000047ab9 */ /* 0x000fe20000000800 */
[----:B------:R-:W-:Y:S01]  /*8c50*/  LOP3.LUT R19, R19, UR16, RZ, 0xc0, !PT ;  /* 0x0000001013137c12 */ /* 0x000fe2000f8ec0ff */
[----:B---3--:R-:W-:Y:S01]  /*8c60*/  @P3 IMAD R18, R21, R24, R6 ;  /* 0x0000001815123224 */ /* 0x008fe200078e0206 */
[----:B------:R-:W-:Y:S01]  /*8c70*/  ULDC UR5, c[0x0][0x610] ;  /* 0x0001840000057ab9 */ /* 0x000fe20000000800 */
[----:B------:R-:W-:Y:S02]  /*8c80*/  IMAD.MOV R11, RZ, RZ, -R5 ;  /* 0x000000ffff0b7224 */ /* 0x000fe400078e0a05 */
[----:B------:R-:W-:-:S02]  /*8c90*/  IMAD R5, R5, UR18, R22 ;  /* 0x0000001205057c24 */ /* 0x000fc4000f8e0216 */
[----:B------:R-:W-:Y:S01]  /*8ca0*/  IMAD R20, R11, UR4, R20 ;  /* 0x000000040b147c24 */ /* 0x000fe2000f8e0214 */
[----:B------:R-:W-:Y:S01]  /*8cb0*/  ULDC UR4, c[0x0][0x600] ;  /* 0x0001800000047ab9 */ /* 0x000fe20000000800 */
[----:B------:R-:W-:Y:S02]  /*8cc0*/  IMAD R18, R5, UR5, R18 ;  /* 0x0000000505127c24 */ /* 0x000fe4000f8e0212 */
[----:B------:R-:W-:Y:S02]  /*8cd0*/  IMAD R11, R20, UR4, R19 ;  /* 0x00000004140b7c24 */ /* 0x000fe4000f8e0213 */
[----:B------:R-:W-:Y:S02]  /*8ce0*/  IMAD.MOV.U32 R10, RZ, RZ, 0x1 ;  /* 0x00000001ff0a7424 */ /* 0x000fe400078e00ff */
[----:B------:R-:W-:Y:S01]  /*8cf0*/  IMAD.MOV.U32 R4, RZ, RZ, R16 ;  /* 0x000000ffff047224 */ /* 0x000fe200078e0010 */
[----:B------:R-:W-:Y:S02]  /*8d00*/  SEL R5, R11, R18, !P3 ;  /* 0x000000120b057207 */ /* 0x000fe40005800000 */
[----:B------:R-:W-:-:S07]  /*8d10*/  SEL R6, R18, R11, !P3 ;  /* 0x0000000b12067207 */ /* 0x000fce0005800000 */
.L_x_183:
[----:B------:R-:W-:Y:S05]  /*8d20*/  BSYNC B1 ;  /* 0x0000000000017941 */ /* 0x000fea0003800000 */
.L_x_182:
[----:B------:R-:W-:-:S13]  /*8d30*/  LOP3.LUT P1, RZ, R10, 0xff, RZ, 0xc0, !PT ;  /* 0x000000ff0aff7812 */ /* 0x000fda000782c0ff */
[----:B------:R-:W-:Y:S05]  /*8d40*/  @P1 BRA `(.L_x_186) ;  /* 0xfffffff400341947 */ /* 0x000fea000383ffff */
[----:B------:R-:W-:Y:S05]  /*8d50*/  BSYNC B0 ;  /* 0x0000000000007941 */ /* 0x000fea0003800000 */
.L_x_174:
[----:B------:R-:W-:-:S03]  /*8d60*/  UMOV UR4, 0xffffffff ;  /* 0xffffffff00047882 */ /* 0x000fc60000000000 */
[----:B------:R-:W-:Y:S05]  /*8d70*/  BRA.DIV UR4, `(.L_x_187) ;  /* 0x0000000604287947 */ /* 0x000fea000b800000 */
[----:B------:R-:W-:-:S13]  /*8d80*/  ELECT P0, URZ, PT ;  /* 0x00000000003f782f */ /* 0x000fda0003800000 */
.L_x_202:
[----:B------:R-:W-:Y:S04]  /*8d90*/  BSSY B0, `(.L_x_188) ;  /* 0x0000022000007945 */ /* 0x000fe80003800000 */
[----:B------:R-:W-:Y:S05]  /*8da0*/  @!P0 BRA `(.L_x_189) ;  /* 0x0000000000808947 */ /* 0x000fea0003800000 */
[----:B------:R-:W-:-:S04]  /*8db0*/  LOP3.LUT R7, R7, 0x2, RZ, 0xfc, !PT ;  /* 0x0000000207077812 */ /* 0x000fc800078efcff */
[----:B------:R-:W-:-:S13]  /*8dc0*/  ISETP.NE.AND P0, PT, R7, 0x3, PT ;  /* 0x000000030700780c */ /* 0x000fda0003f05270 */
[----:B------:R-:W-:Y:S05]  /*8dd0*/  @!P0 BRA `(.L_x_190) ;  /* 0x0000000000048947 */ /* 0x000fea0003800000 */
[----:B------:R-:W-:Y:S01]  /*8de0*/  BPT.TRAP 0x1 ;  /* 0x000000040000795c */ /* 0x000fe20000300000 */
.L_x_190:
[----:B------:R-:W0:Y:S01]  /*8df0*/  S2R R3, SR_CgaCtaId ;  /* 0x0000000000037919 */ /* 0x000e220000008800 */
[----:B------:R-:W-:Y:S02]  /*8e00*/  MOV R0, 0x400 ;  /* 0x0000040000007802 */ /* 0x000fe40000000f00 */
[----:B------:R-:W-:Y:S02]  /*8e10*/  SHF.L.U32 R2, R12, 0x1f, RZ ;  /* 0x0000001f0c027819 */ /* 0x000fe400000006ff */
[----:B0-----:R-:W-:-:S05]  /*8e20*/  LEA R0, R3, R0, 0x18 ;  /* 0x0000000003007211 */ /* 0x001fca00078ec0ff */
[----:B------:R-:W-:-:S04]  /*8e30*/  VIADD R0, R0, 0x18 ;  /* 0x0000001800007836 */ /* 0x000fc80000000000 */
[C---:B------:R-:W-:Y:S02]  /*8e40*/  IMAD R7, R13.reuse, 0x8, R0 ;  /* 0x000000080d077824 */ /* 0x040fe400078e0200 */
[----:B------:R-:W-:Y:S02]  /*8e50*/  VIADD R13, R13, 0x1 ;  /* 0x000000010d0d7836 */ /* 0x000fe40000000000 */
[----:B------:R-:W0:Y:S03]  /*8e60*/  SYNCS.PHASECHK.TRANS64.TRYWAIT P0, [R7+URZ], R2 ;  /* 0x00000002070075a7 */ /* 0x000e26000800017f */
[----:B------:R-:W-:-:S04]  /*8e70*/  ISETP.NE.AND P1, PT, R13, 0x3, PT ;  /* 0x000000030d00780c */ /* 0x000fc80003f25270 */
[----:B------:R-:W-:Y:S02]  /*8e80*/  SEL R3, RZ, 0x1, P1 ;  /* 0x00000001ff037807 */ /* 0x000fe40000800000 */
[----:B------:R-:W-:Y:S02]  /*8e90*/  SEL R13, R13, RZ, P1 ;  /* 0x000000ff0d0d7207 */ /* 0x000fe40000800000 */
[----:B------:R-:W-:-:S03]  /*8ea0*/  LOP3.LUT R9, R12, R3, RZ, 0x3c, !PT ;  /* 0x000000030c097212 */ /* 0x000fc600078e3cff */
[----:B------:R-:W-:Y:S01]  /*8eb0*/  IMAD R6, R13, 0x8, R0 ;  /* 0x000000080d067824 */ /* 0x000fe200078e0200 */
[----:B------:R-:W-:Y:S01]  /*8ec0*/  SHF.L.U32 R5, R9, 0x1f, RZ ;  /* 0x0000001f09057819 */ /* 0x000fe200000006ff */
[----:B0-----:R-:W-:Y:S06]  /*8ed0*/  @!P0 BRA `(.L_x_191) ;  /* 0x0000000000f48947 */ /* 0x001fec0003800000 */
.L_x_203:
[----:B------:R-:W1:Y:S01]  /*8ee0*/  SYNCS.PHASECHK.TRANS64.TRYWAIT P0, [R6+URZ], R5 ;  /* 0x00000005060075a7 */ /* 0x000e62000800017f */
[----:B0-----:R-:W-:-:S05]  /*8ef0*/  VIADD R2, R13, 0x1 ;  /* 0x000000010d027836 */ /* 0x001fca0000000000 */
[----:B------:R-:W-:-:S04]  /*8f00*/  ISETP.NE.AND P1, PT, R2, 0x3, PT ;  /* 0x000000030200780c */ /* 0x000fc80003f25270 */
[----:B------:R-:W-:Y:S02]  /*8f10*/  SEL R4, RZ, 0x1, P1 ;  /* 0x00000001ff047807 */ /* 0x000fe40000800000 */
[----:B------:R-:W-:Y:S02]  /*8f20*/  SEL R3, R2, RZ, P1 ;  /* 0x000000ff02037207 */ /* 0x000fe40000800000 */
[----:B------:R-:W-:Y:S01]  /*8f30*/  LOP3.LUT R4, R9, R4, RZ, 0x3c, !PT ;  /* 0x0000000409047212 */ /* 0x000fe200078e3cff */
[----:B-1----:R-:W-:Y:S06]  /*8f40*/  @!P0 BRA `(.L_x_192) ;  /* 0x0000000000ec8947 */ /* 0x002fec0003800000 */
.L_x_204:
[----:B------:R-:W-:Y:S01]  /*8f50*/  IMAD R3, R3, 0x8, R0 ;  /* 0x0000000803037824 */ /* 0x000fe200078e0200 */
[----:B------:R-:W-:-:S07]  /*8f60*/  SHF.L.U32 R0, R4, 0x1f, RZ ;  /* 0x0000001f04007819 */ /* 0x000fce00000006ff */
.L_x_193:
[----:B-1----:R1:W2:Y:S02]  /*8f70*/  SYNCS.PHASECHK.TRANS64.TRYWAIT P0, [R3+URZ], R0 ;  /* 0x00000000030075a7 */ /* 0x0022a4000800017f */
[----:B--2---:R-:W-:Y:S05]  /*8f80*/  @!P0 NANOSLEEP.SYNCS 0x989680 ;  /* 0x009896800000895d */ /* 0x004fea0003900000 */
[----:B------:R-:W2:Y:S02]  /*8f90*/  @!P0 SYNCS.PHASECHK.TRANS64 P0, [R3+URZ], R0 ;  /* 0x00000000030085a7 */ /* 0x000ea4000800007f */
[----:B--2---:R-:W-:Y:S05]  /*8fa0*/  @!P0 BRA `(.L_x_193) ;  /* 0xfffffffc00f08947 */ /* 0x004fea000383ffff */
.L_x_189:
[----:B------:R-:W-:Y:S05]  /*8fb0*/  BSYNC B0 ;  /* 0x0000000000007941 */ /* 0x000fea0003800000 */
.L_x_188:
[----:B------:R-:W-:Y:S05]  /*8fc0*/  EXIT ;  /* 0x000000000000794d */ /* 0x000fea0003800000 */
.L_x_19:
[----:B0-----:R-:W-:-:S04]  /*8fd0*/  IMAD.U32 R18, RZ, RZ, UR15 ;  /* 0x0000000fff127e24 */ /* 0x001fc8000f8e00ff */
[----:B------:R0:W1:Y:S03]  /*8fe0*/  SYNCS.PHASECHK.TRANS64.TRYWAIT P1, [R18+URZ+-0x8], R17 ;  /* 0xfffff811120075a7 */ /* 0x000066000802017f */
[----:B-1----:R-:W-:Y:S05]  /*8ff0*/  @!P1 NANOSLEEP.SYNCS 0x989680 ;  /* 0x009896800000995d */ /* 0x002fea0003900000 */
[----:B------:R-:W1:Y:S02]  /*9000*/  @!P1 SYNCS.PHASECHK.TRANS64 P1, [R18+URZ+-0x8], R17 ;  /* 0xfffff811120095a7 */ /* 0x000e64000802007f */
[----:B-1----:R-:W-:Y:S05]  /*9010*/  @!P1 BRA `(.L_x_19) ;  /* 0xfffffffc00ec9947 */ /* 0x002fea000383ffff */
[----:B------:R-:W-:Y:S05]  /*9020*/  BRA `(.L_x_194) ;  /* 0xffffff8400707947 */ /* 0x000fea000383ffff */
.L_x_24:
[----:B-1----:R-:W-:-:S04]  /*9030*/  IMAD.U32 R18, RZ, RZ, UR6 ;  /* 0x00000006ff127e24 */ /* 0x002fc8000f8e00ff */
[----:B------:R1:W4:Y:S03]  /*9040*/  SYNCS.PHASECHK.TRANS64.TRYWAIT P1, [R18+URZ], R17 ;  /* 0x00000011120075a7 */ /* 0x000326000802017f */
[----:B----4-:R-:W-:Y:S05]  /*9050*/  @!P1 NANOSLEEP.SYNCS 0x989680 ;  /* 0x009896800000995d */ /* 0x010fea0003900000 */
[----:B------:R-:W4:Y:S02]  /*9060*/  @!P1 SYNCS.PHASECHK.TRANS64 P1, [R18+URZ], R17 ;  /* 0x00000011120095a7 */ /* 0x000f24000802007f */
[----:B----4-:R-:W-:Y:S05]  /*9070*/  @!P1 BRA `(.L_x_24) ;  /* 0xfffffffc00ec9947 */ /* 0x010fea000383ffff */
[----:B------:R-:W-:Y:S05]  /*9080*/  BRA `(.L_x_23) ;  /* 0xffffff88009c7947 */ /* 0x000fea000383ffff */
.L_x_30:
[----:B-1----:R-:W-:-:S04]  /*9090*/  IMAD.U32 R21, RZ, RZ, UR9 ;  /* 0x00000009ff157e24 */ /* 0x002fc8000f8e00ff */
[----:B------:R1:W4:Y:S03]  /*90a0*/  SYNCS.PHASECHK.TRANS64.TRYWAIT P1, [R21+URZ], R20 ;  /* 0x00000014150075a7 */ /* 0x000326000802017f */
[----:B----4-:R-:W-:Y:S05]  /*90b0*/  @!P1 NANOSLEEP.SYNCS 0x989680 ;  /* 0x009896800000995d */ /* 0x010fea0003900000 */
[----:B------:R-:W4:Y:S02]  /*90c0*/  @!P1 SYNCS.PHASECHK.TRANS64 P1, [R21+URZ], R20 ;  /* 0x00000014150095a7 */ /* 0x000f24000802007f */
[----:B----4-:R-:W-:Y:S05]  /*90d0*/  @!P1 BRA `(.L_x_30) ;  /* 0xfffffffc00ec9947 */ /* 0x010fea000383ffff */
[----:B------:R-:W-:Y:S05]  /*90e0*/  BRA `(.L_x_29) ;  /* 0xffffff9000d47947 */ /* 0x000fea000383ffff */
.L_x_38:
[----:B01--4-:R-:W-:-:S04]  /*90f0*/  IMAD.U32 R19, RZ, RZ, UR15 ;  /* 0x0000000fff137e24 */ /* 0x013fc8000f8e00ff */
[----:B------:R0:W1:Y:S03]  /*9100*/  SYNCS.PHASECHK.TRANS64.TRYWAIT P1, [R19+URZ+0x8], R18 ;  /* 0x00000812130075a7 */ /* 0x000066000802017f */
[----:B-1----:R-:W-:Y:S05]  /*9110*/  @!P1 NANOSLEEP.SYNCS 0x989680 ;  /* 0x009896800000995d */ /* 0x002fea0003900000 */
[----:B------:R-:W1:Y:S02]  /*9120*/  @!P1 SYNCS.PHASECHK.TRANS64 P1, [R19+URZ+0x8], R18 ;  /* 0x00000812130095a7 */ /* 0x000e64000802007f */
[----:B-1----:R-:W-:Y:S05]  /*9130*/  @!P1 BRA `(.L_x_38) ;  /* 0xfffffffc00ec9947 */ /* 0x002fea000383ffff */
[----:B------:R-:W-:Y:S05]  /*9140*/  BRA `(.L_x_195) ;  /* 0xffffffa000387947 */ /* 0x000fea000383ffff */
.L_x_175:
[----:B------:R-:W-:Y:S01]  /*9150*/  BSSY B1, `(.L_x_196) ;  /* 0x0000006000017945 */ /* 0x000fe20003800000 */
[----:B------:R-:W-:-:S07]  /*9160*/  IMAD.MOV.U32 R10, RZ, RZ, -0x1 ;  /* 0xffffffffff0a7424 */ /* 0x000fce00078e00ff */
[----:B------:R-:W-:Y:S05]  /*9170*/  WARPSYNC.COLLECTIVE R10, `(.L_x_197) ;  /* 0x000000000a0c7348 */ /* 0x000fea0003c00000 */
[----:B------:R-:W-:Y:S02]  /*9180*/  ELECT P1, UR62, PT ;  /* 0x00000000003e782f */ /* 0x000fe40003820000 */
[----:B------:R-:W-:Y:S01]  /*9190*/  MOV R10, UR62 ;  /* 0x0000003e000a7c02 */ /* 0x000fe20008000f00 */
[----:B------:R-:W-:Y:S10]  /*91a0*/  ENDCOLLECTIVE ;  /* 0x000000000000791b */ /* 0x000ff40003800000 */
.L_x_197:
[----:B------:R-:W-:Y:S05]  /*91b0*/  BSYNC B1 ;  /* 0x0000000000017941 */ /* 0x000fea0003800000 */
.L_x_196:
[----:B------:R-:W-:Y:S05]  /*91c0*/  BRA `(.L_x_198) ;  /* 0xfffffff000207947 */ /* 0x000fea000383ffff */
.L_x_178:
[----:B0-----:R0:W1:Y:S02]  /*91d0*/  SYNCS.PHASECHK.TRANS64.TRYWAIT P1, [R19+URZ+0x18], R10 ;  /* 0x0000180a130075a7 */ /* 0x001064000802017f */
[----:B-1----:R-:W-:Y:S05]  /*91e0*/  @!P1 NANOSLEEP.SYNCS 0x989680 ;  /* 0x009896800000995d */ /* 0x002fea0003900000 */
[----:B------:R-:W1:Y:S02]  /*91f0*/  @!P1 SYNCS.PHASECHK.TRANS64 P1, [R19+URZ+0x18], R10 ;  /* 0x0000180a130095a7 */ /* 0x000e64000802007f */
[----:B-1----:R-:W-:Y:S05]  /*9200*/  @!P1 BRA `(.L_x_178) ;  /* 0xfffffffc00f09947 */ /* 0x002fea000383ffff */
[----:B------:R-:W-:Y:S05]  /*9210*/  BRA `(.L_x_199) ;  /* 0xfffffff0005c7947 */ /* 0x000fea000383ffff */
.L_x_187:
[----:B------:R-:W-:Y:S01]  /*9220*/  BSSY B0, `(.L_x_200) ;  /* 0x0000006000007945 */ /* 0x000fe20003800000 */
[----:B------:R-:W-:-:S07]  /*9230*/  IMAD.MOV.U32 R10, RZ, RZ, -0x1 ;  /* 0xffffffffff0a7424 */ /* 0x000fce00078e00ff */
[----:B------:R-:W-:Y:S05]  /*9240*/  WARPSYNC.COLLECTIVE R10, `(.L_x_201) ;  /* 0x000000000a0c7348 */ /* 0x000fea0003c00000 */
[----:B------:R-:W-:Y:S02]  /*9250*/  ELECT P1, UR62, PT ;  /* 0x00000000003e782f */ /* 0x000fe40003820000 */
[----:B------:R-:W-:Y:S01]  /*9260*/  MOV R10, UR62 ;  /* 0x0000003e000a7c02 */ /* 0x000fe20008000f00 */
[----:B------:R-:W-:Y:S10]  /*9270*/  ENDCOLLECTIVE ;  /* 0x000000000000791b */ /* 0x000ff40003800000 */
.L_x_201:
[----:B------:R-:W-:Y:S05]  /*9280*/  BSYNC B0 ;  /* 0x0000000000007941 */ /* 0x000fea0003800000 */
.L_x_200:
[----:B------:R-:W-:Y:S01]  /*9290*/  PLOP3.LUT P0, PT, P1, PT, PT, 0x80, 0x0 ;  /* 0x000000000000781c */ /* 0x000fe20000f0f070 */
[----:B------:R-:W-:-:S12]  /*92a0*/  BRA `(.L_x_202) ;  /* 0xfffffff800b87947 */ /* 0x000fd8000383ffff */
.L_x_191:
[----:B0-----:R0:W1:Y:S02]  /*92b0*/  SYNCS.PHASECHK.TRANS64.TRYWAIT P0, [R7+URZ], R2 ;  /* 0x00000002070075a7 */ /* 0x001064000800017f */
[----:B-1----:R-:W-:Y:S05]  /*92c0*/  @!P0 NANOSLEEP.SYNCS 0x989680 ;  /* 0x009896800000895d */ /* 0x002fea0003900000 */
[----:B------:R-:W1:Y:S02]  /*92d0*/  @!P0 SYNCS.PHASECHK.TRANS64 P0, [R7+URZ], R2 ;  /* 0x00000002070085a7 */ /* 0x000e64000800007f */
[----:B-1----:R-:W-:Y:S05]  /*92e0*/  @!P0 BRA `(.L_x_191) ;  /* 0xfffffffc00f08947 */ /* 0x002fea000383ffff */
[----:B------:R-:W-:Y:S05]  /*92f0*/  BRA `(.L_x_203) ;  /* 0xfffffff800f87947 */ /* 0x000fea000383ffff */
.L_x_192:
[----:B0-----:R0:W1:Y:S02]  /*9300*/  SYNCS.PHASECHK.TRANS64.TRYWAIT P0, [R6+URZ], R5 ;  /* 0x00000005060075a7 */ /* 0x001064000800017f */
[----:B-1----:R-:W-:Y:S05]  /*9310*/  @!P0 NANOSLEEP.SYNCS 0x989680 ;  /* 0x009896800000895d */ /* 0x002fea0003900000 */
[----:B------:R-:W1:Y:S02]  /*9320*/  @!P0 SYNCS.PHASECHK.TRANS64 P0, [R6+URZ], R5 ;  /* 0x00000005060085a7 */ /* 0x000e64000800007f */
[----:B-1----:R-:W-:Y:S05]  /*9330*/  @!P0 BRA `(.L_x_192) ;  /* 0xfffffffc00f08947 */ /* 0x002fea000383ffff */
[----:B------:R-:W-:Y:S05]  /*9340*/  BRA `(.L_x_204) ;  /* 0xfffffffc00007947 */ /* 0x000fea000383ffff */
.L_x_205:
[----:B------:R-:W-:-:S00]  /*9350*/  BRA `(.L_x_205) ;  /* 0xfffffffc00fc7947 */ /* 0x000fc0000383ffff */
[----:B------:R-:W-:-:S00]  /*9360*/  NOP ;  /* 0x0000000000007918 */ /* 0x000fc00000000000 */
        /* <DEDUP_REMOVED lines=9> */
.L_x_206:


//--------------------- .nv.shared._ZN7cutlass13device_kernelINS_4gemm6kernel13GemmUniversalIN4cute5tupleIJiiiiEEENS1_10collective13CollectiveMmaINS1_37MainloopSm90TmaGmmaWarpSpecializedFP8ILi3ENS5_IJNS4_1CILi1EEENSA_ILi2EEESB_EEENS1_32KernelTmaWarpSpecializedPingpongEEENS5_IJNSA_ILi64EEENSA_ILi128EEESG_EEENS_12float_e5m2_tENS5_IJlSB_lEEESJ_SK_NS4_8TiledMMAINS4_8MMA_AtomIJNS4_4SM904GMMA31MMA_64x128x32_F32E5M2E5M2_SS_TNILNSO_7ScaleInE1ELSQ_1EEEEEENS4_6LayoutINS5_IJSB_SB_SB_EEENS5_IJNSA_ILi0EEESV_SV_EEEEENS5_IJNS4_10UnderscoreESY_SY_EEEEENS4_23SM90_TMA_LOAD_MULTICASTENS4_14ComposedLayoutINS4_7SwizzleILi2ELi4ELi3EEENS4_18smem_ptr_flag_bitsILi8EEENST_INS5_IJNSA_ILi8EEESG_EEENS5_IJSG_SB_EEEEEEEvNS4_8identityENS4_13SM90_TMA_LOADES1B_vS1C_EENS_8epilogue10collective6detail29Sm90TmaWarpSpecializedAdapterINS1G_15DefaultEpilogueISJ_SK_SK_NS1F_6thread17LinearCombinationISJ_Li1EffLNS1K_9ScaleType4KindE0ELNS_15FloatRoundStyleE2ESJ_EENS1_15EpilogueDefaultEEEEEvvEEEEvNT_6ParamsE --------------------------
	.section	.nv.shared._ZN7cutlass13device_kernelINS_4gemm6kernel13GemmUniversalIN4cute5tupleIJiiiiEEENS1_10collective13CollectiveMmaINS1_37MainloopSm90TmaGmmaWarpSpecializedFP8ILi3ENS5_IJNS4_1CILi1EEENSA_ILi2EEESB_EEENS1_32KernelTmaWarpSpecializedPingpongEEENS5_IJNSA_ILi64EEENSA_ILi128EEESG_EEENS_12float_e5m2_tENS5_IJlSB_lEEESJ_SK_NS4_8TiledMMAINS4_8MMA_AtomIJNS4_4SM904GMMA31MMA_64x128x32_F32E5M2E5M2_SS_TNILNSO_7ScaleInE1ELSQ_1EEEEEENS4_6LayoutINS5_IJSB_SB_SB_EEENS5_IJNSA_ILi0EEESV_SV_EEEEENS5_IJNS4_10UnderscoreESY_SY_EEEEENS4_23SM90_TMA_LOAD_MULTICASTENS4_14ComposedLayoutINS4_7SwizzleILi2ELi4ELi3EEENS4_18smem_ptr_flag_bitsILi8EEENST_INS5_IJNSA_ILi8EEESG_EEENS5_IJSG_SB_EEEEEEEvNS4_8identityENS4_13SM90_TMA_LOADES1B_vS1C_EENS_8epilogue10collective6detail29Sm90TmaWarpSpecializedAdapterINS1G_15DefaultEpilogueISJ_SK_SK_NS1F_6thread17LinearCombinationISJ_Li1EffLNS1K_9ScaleType4KindE0ELNS_15FloatRoundStyleE2ESJ_EENS1_15EpilogueDefaultEEEEEvvEEEEvNT_6ParamsE,"aw",@nobits
	.sectionflags	@""
	.align	16
	.zero		1024


//--------------------- .nv.shared.reserved.0     --------------------------
	.section	.nv.shared.reserved.0,"aw",@nobits
	.weak		__nv_reservedSMEM_offset_0_alias
	.size		__nv_reservedSMEM_offset_0_alias, 0, 0
	.other		__nv_reservedSMEM_offset_0_alias,@"STO_CUDA_RESERVED_SHARED STV_DEFAULT"
__nv_reservedSMEM_offset_0_alias:
	.zero		0


//--------------------- .nv.global                --------------------------
	.section	.nv.global,"aw",@nobits
.nv.global:
	.type		_ZN39_INTERNAL_34e05967_4_k_cu_e5751575_43604cute1_E,@object
	.size		_ZN39_INTERNAL_34e05967_4_k_cu_e5751575_43604cute1_E,(_ZN39_INTERNAL_34e05967_4_k_cu_e5751575_43604cuda3std3__45__cpo6cbeginE - _ZN39_INTERNAL_34e05967_4_k_cu_e5751575_43604cute1_E)
_ZN39_INTERNAL_34e05967_4_k_cu_e5751575_43604cute1_E:
	.zero		1
	.type		_ZN39_INTERNAL_34e05967_4_k_cu_e5751575_43604cuda3std3__45__cpo6cbeginE,@object
	.size		_ZN39_INTERNAL_34e05967_4_k_cu_e5751575_43604cuda3std3__45__cpo6cbeginE,(_ZN39_INTERNAL_34e05967_4_k_cu_e5751575_43604cuda3std3__48in_placeE - _ZN39_INTERNAL_34e05967_4_k_cu_e5751575_43604cuda3std3__45__cpo6cbeginE)
_ZN39_INTERNAL_34e05967_4_k_cu_e5751575_43604cuda3std3__45__cpo6cbeginE:
	.zero		1
	.type		_ZN39_INTERNAL_34e05967_4_k_cu_e5751575_43604cuda3std3__48in_placeE,@object
	.size		_ZN39_INTERNAL_34e05967_4_k_cu_e5751575_43604cuda3std3__48in_placeE,(_ZN39_INTERNAL_34e05967_4_k_cu_e5751575_43604cuda3std6ranges3__45__cpo9iter_moveE - _ZN39_INTERNAL_34e05967_4_k_cu_e5751575_43604cuda3std3__48in_placeE)
_ZN39_INTERNAL_34e05967_4_k_cu_e5751575_43604cuda3std3__48in_placeE:
	.zero		1
	.type		_ZN39_INTERNAL_34e05967_4_k_cu_e5751575_43604cuda3std6ranges3__45__cpo9iter_moveE,@object
	.size		_ZN39_INTERNAL_34e05967_4_k_cu_e5751575_43604cuda3std6ranges3__45__cpo9iter_moveE,(_ZN39_INTERNAL_34e05967_4_k_cu_e5751575_43604cuda3std3__45__cpo5beginE - _ZN39_INTERNAL_34e05967_4_k_cu_e5751575_43604cuda3std6ranges3__45__cpo9iter_moveE)
_ZN39_INTERNAL_34e05967_4_k_cu_e5751575_43604cuda3std6ranges3__45__cpo9iter_moveE:
	.zero		1
	.type		_ZN39_INTERNAL_34e05967_4_k_cu_e5751575_43604cuda3std3__45__cpo5beginE,@object
	.size		_ZN39_INTERNAL_34e05967_4_k_cu_e5751575_43604cuda3std3__45__cpo5beginE,(_ZN39_INTERNAL_34e05967_4_k_cu_e5751575_43604cuda3std3__441_GLOBAL__N__34e05967_4_k_cu_e5751575_43606ignoreE - _ZN39_INTERNAL_34e05967_4_k_cu_e5751575_43604cuda3std3__45__cpo5beginE)
_ZN39_INTERNAL_34e05967_4_k_cu_e5751575_43604cuda3std3__45__cpo5beginE:
	.zero		1
	.type		_ZN39_INTERNAL_34e05967_4_k_cu_e5751575_43604cuda3std3__441_GLOBAL__N__34e05967_4_k_cu_e5751575_43606ignoreE,@object
	.size		_ZN39_INTERNAL_34e05967_4_k_cu_e5751575_43604cuda3std3__441_GLOBAL__N__34e05967_4_k_cu_e5751575_43606ignoreE,(_ZN39_INTERNAL_34e05967_4_k_cu_e5751575_43604cute7productE - _ZN39_INTERNAL_34e05967_4_k_cu_e5751575_43604cuda3std3__441_GLOBAL__N__34e05967_4_k_cu_e5751575_43606ignoreE)
_ZN39_INTERNAL_34e05967_4_k_cu_e5751575_43604cuda3std3__441_GLOBAL__N__34e05967_4_k_cu_e5751575_43606ignoreE:
	.zero		1
	.type		_ZN39_INTERNAL_34e05967_4_k_cu_e5751575_43604cute7productE,@object
	.size		_ZN39_INTERNAL_34e05967_4_k_cu_e5751575_43604cute7productE,(_ZN39_INTERNAL_34e05967_4_k_cu_e5751575_43604cuda3std3__45__cpo3endE - _ZN39_INTERNAL_34e05967_4_k_cu_e5751575_43604cute7productE)
_ZN39_INTERNAL_34e05967_4_k_cu_e5751575_43604cute7productE:
	.zero		1
	.type		_ZN39_INTERNAL_34e05967_4_k_cu_e5751575_43604cuda3std3__45__cpo3endE,@object
	.size		_ZN39_INTERNAL_34e05967_4_k_cu_e5751575_43604cuda3std3__45__cpo3endE,(_ZN39_INTERNAL_34e05967_4_k_cu_e5751575_43604cuda3std3__419piecewise_constructE - _ZN39_INTERNAL_34e05967_4_k_cu_e5751575_43604cuda3std3__45__cpo3endE)
_ZN39_INTERNAL_34e05967_4_k_cu_e5751575_43604cuda3std3__45__cpo3endE:
	.zero		1
	.type		_ZN39_INTERNAL_34e05967_4_k_cu_e5751575_43604cuda3std3__419piecewise_constructE,@object
	.size		_ZN39_INTERNAL_34e05967_4_k_cu_e5751575_43604cuda3std3__419piecewise_constructE,(_ZN39_INTERNAL_34e05967_4_k_cu_e5751575_43604cuda3std3__45__cpo4cendE - _ZN39_INTERNAL_34e05967_4_k_cu_e5751575_43604cuda3std3__419piecewise_constructE)
_ZN39_INTERNAL_34e05967_4_k_cu_e5751575_43604cuda3std3__419piecewise_constructE:
	.zero		1
	.type		_ZN39_INTERNAL_34e05967_4_k_cu_e5751575_43604cuda3std3__45__cpo4cendE,@object
	.size		_ZN39_INTERNAL_34e05967_4_k_cu_e5751575_43604cuda3std3__45__cpo4cendE,(_ZN39_INTERNAL_34e05967_4_k_cu_e5751575_43604cuda3std6ranges3__45__cpo4swapE - _ZN39_INTERNAL_34e05967_4_k_cu_e5751575_43604cuda3std3__45__cpo4cendE)
_ZN39_INTERNAL_34e05967_4_k_cu_e5751575_43604cuda3std3__45__cpo4cendE:
	.zero		1
	.type		_ZN39_INTERNAL_34e05967_4_k_cu_e5751575_43604cuda3std6ranges3__45__cpo4swapE,@object
	.size		_ZN39_INTERNAL_34e05967_4_k_cu_e5751575_43604cuda3std6ranges3__45__cpo4swapE,(.L_7 - _ZN39_INTERNAL_34e05967_4_k_cu_e5751575_43604cuda3std6ranges3__45__cpo4swapE)
_ZN39_INTERNAL_34e05967_4_k_cu_e5751575_43604cuda3std6ranges3__45__cpo4swapE:
	.zero		1
.L_7:


//--------------------- .nv.constant0._ZN7cutlass13device_kernelINS_4gemm6kernel13GemmUniversalIN4cute5tupleIJiiiiEEENS1_10collective13CollectiveMmaINS1_37MainloopSm90TmaGmmaWarpSpecializedFP8ILi3ENS5_IJNS4_1CILi1EEENSA_ILi2EEESB_EEENS1_32KernelTmaWarpSpecializedPingpongEEENS5_IJNSA_ILi64EEENSA_ILi128EEESG_EEENS_12float_e5m2_tENS5_IJlSB_lEEESJ_SK_NS4_8TiledMMAINS4_8MMA_AtomIJNS4_4SM904GMMA31MMA_64x128x32_F32E5M2E5M2_SS_TNILNSO_7ScaleInE1ELSQ_1EEEEEENS4_6LayoutINS5_IJSB_SB_SB_EEENS5_IJNSA_ILi0EEESV_SV_EEEEENS5_IJNS4_10UnderscoreESY_SY_EEEEENS4_23SM90_TMA_LOAD_MULTICASTENS4_14ComposedLayoutINS4_7SwizzleILi2ELi4ELi3EEENS4_18smem_ptr_flag_bitsILi8EEENST_INS5_IJNSA_ILi8EEESG_EEENS5_IJSG_SB_EEEEEEEvNS4_8identityENS4_13SM90_TMA_LOADES1B_vS1C_EENS_8epilogue10collective6detail29Sm90TmaWarpSpecializedAdapterINS1G_15DefaultEpilogueISJ_SK_SK_NS1F_6thread17LinearCombinationISJ_Li1EffLNS1K_9ScaleType4KindE0ELNS_15FloatRoundStyleE2ESJ_EENS1_15EpilogueDefaultEEEEEvvEEEEvNT_6ParamsE --------------------------
	.section	.nv.constant0._ZN7cutlass13device_kernelINS_4gemm6kernel13GemmUniversalIN4cute5tupleIJiiiiEEENS1_10collective13CollectiveMmaINS1_37MainloopSm90TmaGmmaWarpSpecializedFP8ILi3ENS5_IJNS4_1CILi1EEENSA_ILi2EEESB_EEENS1_32KernelTmaWarpSpecializedPingpongEEENS5_IJNSA_ILi64EEENSA_ILi128EEESG_EEENS_12float_e5m2_tENS5_IJlSB_lEEESJ_SK_NS4_8TiledMMAINS4_8MMA_AtomIJNS4_4SM904GMMA31MMA_64x128x32_F32E5M2E5M2_SS_TNILNSO_7ScaleInE1ELSQ_1EEEEEENS4_6LayoutINS5_IJSB_SB_SB_EEENS5_IJNSA_ILi0EEESV_SV_EEEEENS5_IJNS4_10UnderscoreESY_SY_EEEEENS4_23SM90_TMA_LOAD_MULTICASTENS4_14ComposedLayoutINS4_7SwizzleILi2ELi4ELi3EEENS4_18smem_ptr_flag_bitsILi8EEENST_INS5_IJNSA_ILi8EEESG_EEENS5_IJSG_SB_EEEEEEEvNS4_8identityENS4_13SM90_TMA_LOADES1B_vS1C_EENS_8epilogue10collective6detail29Sm90TmaWarpSpecializedAdapterINS1G_15DefaultEpilogueISJ_SK_SK_NS1F_6thread17LinearCombinationISJ_Li1EffLNS1K_9ScaleType4KindE0ELNS_15FloatRoundStyleE2ESJ_EENS1_15EpilogueDefaultEEEEEvvEEEEvNT_6ParamsE,"a",@progbits
	.sectionflags	@""
	.align	4
.nv.constant0._ZN7cutlass13device_kernelINS_4gemm6kernel13GemmUniversalIN4cute5tupleIJiiiiEEENS1_10collective13CollectiveMmaINS1_37MainloopSm90TmaGmmaWarpSpecializedFP8ILi3ENS5_IJNS4_1CILi1EEENSA_ILi2EEESB_EEENS1_32KernelTmaWarpSpecializedPingpongEEENS5_IJNSA_ILi64EEENSA_ILi128EEESG_EEENS_12float_e5m2_tENS5_IJlSB_lEEESJ_SK_NS4_8TiledMMAINS4_8MMA_AtomIJNS4_4SM904GMMA31MMA_64x128x32_F32E5M2E5M2_SS_TNILNSO_7ScaleInE1ELSQ_1EEEEEENS4_6LayoutINS5_IJSB_SB_SB_EEENS5_IJNSA_ILi0EEESV_SV_EEEEENS5_IJNS4_10UnderscoreESY_SY_EEEEENS4_23SM90_TMA_LOAD_MULTICASTENS4_14ComposedLayoutINS4_7SwizzleILi2ELi4ELi3EEENS4_18smem_ptr_flag_bitsILi8EEENST_INS5_IJNSA_ILi8EEESG_EEENS5_IJSG_SB_EEEEEEEvNS4_8identityENS4_13SM90_TMA_LOADES1B_vS1C_EENS_8epilogue10collective6detail29Sm90TmaWarpSpecializedAdapterINS1G_15DefaultEpilogueISJ_SK_SK_NS1F_6thread17LinearCombinationISJ_Li1EffLNS1K_9ScaleType4KindE0ELNS_15FloatRoundStyleE2ESJ_EENS1_15EpilogueDefaultEEEEEvvEEEEvNT_6ParamsE:
	.zero		1664


//--------------------- SYMBOLS --------------------------

	.type		.nv.reservedSmem.offset0,@object
	.size		.nv.reservedSmem.offset0,0x4
